	.target	sm_90a

	.elftype	@"ET_EXEC"


//--------------------- .note.nv.tkinfo           --------------------------
	.section	.note.nv.tkinfo,"",@"SHT_NOTE"
	.sectionflags	@"SHF_NOTE_NV_TKINFO"
	.tkinfo
        /*0018*/ 	.word	0x00000002
        /*0030*/ 	.string	""
        /*0030*/ 	.string	"ptxas"
        /*0030*/ 	.string	"Cuda compilation tools, release 13.0, V13.0.88"
        /*0030*/ 	.string	"Build cuda_13.0.r13.0/compiler.36424714_0"
        /*0030*/ 	.string	"-v  -suppress-debug-info  -lineinfo  -arch sm_90a "



//--------------------- .note.nv.cuinfo           --------------------------
	.section	.note.nv.cuinfo,"",@"SHT_NOTE"
	.sectionflags	@"SHF_NOTE_NV_CUINFO"
        /*0018*/ 	.short	0x0002
        /*001a*/ 	.short	0x005a
        /*001c*/ 	.short	0x0082
	.zero		2


//--------------------- .nv.info                  --------------------------
	.section	.nv.info,"",@"SHT_CUDA_INFO"
	.align	4


	//----- nvinfo : EIATTR_REGCOUNT
	.align		4
        /*0000*/ 	.byte	0x04, 0x2f
        /*0002*/ 	.short	(.L_1 - .L_0)
	.align		4
.L_0:
        /*0004*/ 	.word	index@(matmul_kernel)
        /*0008*/ 	.word	0x000000ff


	//----- nvinfo : EIATTR_FRAME_SIZE
	.align		4
.L_1:
        /*000c*/ 	.byte	0x04, 0x11
        /*000e*/ 	.short	(.L_3 - .L_2)
	.align		4
.L_2:
        /*0010*/ 	.word	index@(matmul_kernel)
        /*0014*/ 	.word	0x00000000


	//----- nvinfo : EIATTR_MIN_STACK_SIZE
	.align		4
.L_3:
        /*0018*/ 	.byte	0x04, 0x12
        /*001a*/ 	.short	(.L_5 - .L_4)
	.align		4
.L_4:
        /*001c*/ 	.word	index@(matmul_kernel)
        /*0020*/ 	.word	0x00000000
.L_5:


//--------------------- .nv.compat                --------------------------
	.section	.nv.compat,"",@"SHT_CUDA_COMPAT_INFO"
	.align	4
        /*0000*/ 	.byte	0x02, 0x09, 0x01, 0x00, 0x02, 0x02, 0x04, 0x00, 0x02, 0x05, 0x05, 0x00, 0x03, 0x07, 0x01, 0x01
        /*0010*/ 	.byte	0x02, 0x03, 0x00, 0x00, 0x02, 0x06, 0x01, 0x00, 0x04, 0x0b, 0x08, 0x00, 0x00, 0x00, 0x00, 0x00
        /*0020*/ 	.byte	0x00, 0x00, 0x00, 0x00


//--------------------- .nv.info.matmul_kernel    --------------------------
	.section	.nv.info.matmul_kernel,"",@"SHT_CUDA_INFO"
	.sectionflags	@""
	.align	4


	//----- nvinfo : EIATTR_CUDA_API_VERSION
	.align		4
        /*0000*/ 	.byte	0x04, 0x37
        /*0002*/ 	.short	(.L_7 - .L_6)
.L_6:
        /*0004*/ 	.word	0x00000082


	//----- nvinfo : EIATTR_KPARAM_INFO
	.align		4
.L_7:
        /*0008*/ 	.byte	0x04, 0x17
        /*000a*/ 	.short	(.L_9 - .L_8)
.L_8:
        /*000c*/ 	.word	0x00000000
        /*0010*/ 	.short	0x000d
        /*0012*/ 	.short	0x0048
        /*0014*/ 	.byte	0x00, 0xf4, 0x21, 0x00


	//----- nvinfo : EIATTR_KPARAM_INFO
	.align		4
.L_9:
        /*0018*/ 	.byte	0x04, 0x17
        /*001a*/ 	.short	(.L_11 - .L_10)
.L_10:
        /*001c*/ 	.word	0x00000000
        /*0020*/ 	.short	0x000c
        /*0022*/ 	.short	0x0040
        /*0024*/ 	.byte	0x00, 0xf4, 0x21, 0x00


	//----- nvinfo : EIATTR_KPARAM_INFO
	.align		4
.L_11:
        /*0028*/ 	.byte	0x04, 0x17
        /*002a*/ 	.short	(.L_13 - .L_12)
.L_12:
        /*002c*/ 	.word	0x00000000
        /*0030*/ 	.short	0x000b
        /*0032*/ 	.short	0x0038
        /*0034*/ 	.byte	0x00, 0xf0, 0x11, 0x00


	//----- nvinfo : EIATTR_KPARAM_INFO
	.align		4
.L_13:
        /*0038*/ 	.byte	0x04, 0x17
        /*003a*/ 	.short	(.L_15 - .L_14)
.L_14:
        /*003c*/ 	.word	0x00000000
        /*0040*/ 	.short	0x000a
        /*0042*/ 	.short	0x0034
        /*0044*/ 	.byte	0x00, 0xf0, 0x11, 0x00


	//----- nvinfo : EIATTR_KPARAM_INFO
	.align		4
.L_15:
        /*0048*/ 	.byte	0x04, 0x17
        /*004a*/ 	.short	(.L_17 - .L_16)
.L_16:
        /*004c*/ 	.word	0x00000000
        /*0050*/ 	.short	0x0009
        /*0052*/ 	.short	0x0030
        /*0054*/ 	.byte	0x00, 0xf0, 0x11, 0x00


	//----- nvinfo : EIATTR_KPARAM_INFO
	.align		4
.L_17:
        /*0058*/ 	.byte	0x04, 0x17
        /*005a*/ 	.short	(.L_19 - .L_18)
.L_18:
        /*005c*/ 	.word	0x00000000
        /*0060*/ 	.short	0x0008
        /*0062*/ 	.short	0x002c
        /*0064*/ 	.byte	0x00, 0xf0, 0x11, 0x00


	//----- nvinfo : EIATTR_KPARAM_INFO
	.align		4
.L_19:
        /*0068*/ 	.byte	0x04, 0x17
        /*006a*/ 	.short	(.L_21 - .L_20)
.L_20:
        /*006c*/ 	.word	0x00000000
        /*0070*/ 	.short	0x0007
        /*0072*/ 	.short	0x0028
        /*0074*/ 	.byte	0x00, 0xf0, 0x11, 0x00


	//----- nvinfo : EIATTR_KPARAM_INFO
	.align		4
.L_21:
        /*0078*/ 	.byte	0x04, 0x17
        /*007a*/ 	.short	(.L_23 - .L_22)
.L_22:
        /*007c*/ 	.word	0x00000000
        /*0080*/ 	.short	0x0006
        /*0082*/ 	.short	0x0024
        /*0084*/ 	.byte	0x00, 0xf0, 0x11, 0x00


	//----- nvinfo : EIATTR_KPARAM_INFO
	.align		4
.L_23:
        /*0088*/ 	.byte	0x04, 0x17
        /*008a*/ 	.short	(.L_25 - .L_24)
.L_24:
        /*008c*/ 	.word	0x00000000
        /*0090*/ 	.short	0x0005
        /*0092*/ 	.short	0x0020
        /*0094*/ 	.byte	0x00, 0xf0, 0x11, 0x00


	//----- nvinfo : EIATTR_KPARAM_INFO
	.align		4
.L_25:
        /*0098*/ 	.byte	0x04, 0x17
        /*009a*/ 	.short	(.L_27 - .L_26)
.L_26:
        /*009c*/ 	.word	0x00000000
        /*00a0*/ 	.short	0x0004
        /*00a2*/ 	.short	0x001c
        /*00a4*/ 	.byte	0x00, 0xf0, 0x11, 0x00


	//----- nvinfo : EIATTR_KPARAM_INFO
	.align		4
.L_27:
        /*00a8*/ 	.byte	0x04, 0x17
        /*00aa*/ 	.short	(.L_29 - .L_28)
.L_28:
        /*00ac*/ 	.word	0x00000000
        /*00b0*/ 	.short	0x0003
        /*00b2*/ 	.short	0x0018
        /*00b4*/ 	.byte	0x00, 0xf0, 0x11, 0x00


	//----- nvinfo : EIATTR_KPARAM_INFO
	.align		4
.L_29:
        /*00b8*/ 	.byte	0x04, 0x17
        /*00ba*/ 	.short	(.L_31 - .L_30)
.L_30:
        /*00bc*/ 	.word	0x00000000
        /*00c0*/ 	.short	0x0002
        /*00c2*/ 	.short	0x0010
        /*00c4*/ 	.byte	0x00, 0xf4, 0x21, 0x00


	//----- nvinfo : EIATTR_KPARAM_INFO
	.align		4
.L_31:
        /*00c8*/ 	.byte	0x04, 0x17
        /*00ca*/ 	.short	(.L_33 - .L_32)
.L_32:
        /*00cc*/ 	.word	0x00000000
        /*00d0*/ 	.short	0x0001
        /*00d2*/ 	.short	0x0008
        /*00d4*/ 	.byte	0x00, 0xf4, 0x21, 0x00


	//----- nvinfo : EIATTR_KPARAM_INFO
	.align		4
.L_33:
        /*00d8*/ 	.byte	0x04, 0x17
        /*00da*/ 	.short	(.L_35 - .L_34)
.L_34:
        /*00dc*/ 	.word	0x00000000
        /*00e0*/ 	.short	0x0000
        /*00e2*/ 	.short	0x0000
        /*00e4*/ 	.byte	0x00, 0xf4, 0x21, 0x00


	//----- nvinfo : EIATTR_SPARSE_MMA_MASK
	.align		4
.L_35:
        /*00e8*/ 	.byte	0x03, 0x50
        /*00ea*/ 	.short	0x0000


	//----- nvinfo : EIATTR_MAXREG_COUNT
	.align		4
        /*00ec*/ 	.byte	0x03, 0x1b
        /*00ee*/ 	.short	0x00ff


	//----- nvinfo : EIATTR_NUM_BARRIERS
	.align		4
        /*00f0*/ 	.byte	0x02, 0x4c
        /*00f2*/ 	.byte	0x01
	.zero		1


	//----- nvinfo : EIATTR_MERCURY_ISA_VERSION
	.align		4
        /*00f4*/ 	.byte	0x03, 0x5f
        /*00f6*/ 	.short	0x0101


	//----- nvinfo : EIATTR_EXIT_INSTR_OFFSETS
	.align		4
        /*00f8*/ 	.byte	0x04, 0x1c
        /*00fa*/ 	.short	(.L_37 - .L_36)


	//   ....[0]....
.L_36:
        /*00fc*/ 	.word	0x00006ff0


	//   ....[1]....
        /*0100*/ 	.word	0x00007010


	//----- nvinfo : EIATTR_REQNTID
	.align		4
.L_37:
        /*0104*/ 	.byte	0x04, 0x10
        /*0106*/ 	.short	(.L_39 - .L_38)
.L_38:
        /*0108*/ 	.word	0x00000080
        /*010c*/ 	.word	0x00000001
        /*0110*/ 	.word	0x00000001


	//----- nvinfo : EIATTR_CBANK_PARAM_SIZE
	.align		4
.L_39:
        /*0114*/ 	.byte	0x03, 0x19
        /*0116*/ 	.short	0x0050


	//----- nvinfo : EIATTR_PARAM_CBANK
	.align		4
        /*0118*/ 	.byte	0x04, 0x0a
        /*011a*/ 	.short	(.L_41 - .L_40)
	.align		4
.L_40:
        /*011c*/ 	.word	index@(.nv.constant0.matmul_kernel)
        /*0120*/ 	.short	0x0210
        /*0122*/ 	.short	0x0050


	//----- nvinfo : EIATTR_SW_WAR
	.align		4
.L_41:
        /*0124*/ 	.byte	0x04, 0x36
        /*0126*/ 	.short	(.L_43 - .L_42)
.L_42:
        /*0128*/ 	.word	0x00000008
.L_43:


//--------------------- .nv.callgraph             --------------------------
	.section	.nv.callgraph,"",@"SHT_CUDA_CALLGRAPH"
	.align	4
	.sectionentsize	8
	.align		4
        /*0000*/ 	.word	0x00000000
	.align		4
        /*0004*/ 	.word	0xffffffff
	.align		4
        /*0008*/ 	.word	0x00000000
	.align		4
        /*000c*/ 	.word	0xfffffffe
	.align		4
        /*0010*/ 	.word	0x00000000
	.align		4
        /*0014*/ 	.word	0xfffffffd
	.align		4
        /*0018*/ 	.word	0x00000000
	.align		4
        /*001c*/ 	.word	0xfffffffc


//--------------------- .text.matmul_kernel       --------------------------
	.section	.text.matmul_kernel,"ax",@progbits
	.align	128
        .global         matmul_kernel
        .type           matmul_kernel,@function
        .size           matmul_kernel,(.L_x_3 - matmul_kernel)
        .other          matmul_kernel,@"STO_CUDA_ENTRY STV_DEFAULT"
matmul_kernel:
.text.matmul_kernel:
[----:B------:R-:W0:Y:S08]  /*0000*/  LDC R1, c[0x0][0x28] ;  /* 0x00000a00ff017b82 */ /* 0x000e300000000800 */
[----:B------:R-:W1:Y:S01]  /*0010*/  LDC.64 R88, c[0x0][0x228] ;  /* 0x00008a00ff587b82 */ /* 0x000e620000000a00 */
[----:B------:R-:W2:Y:S01]  /*0020*/  S2R R5, SR_CTAID.X ;  /* 0x0000000000057919 */ /* 0x000ea20000002500 */
[----:B------:R-:W-:Y:S01]  /*0030*/  UMOV UR4, 0x400 ;  /* 0x0000040000047882 */ /* 0x000fe20000000000 */
[----:B------:R-:W-:Y:S01]  /*0040*/  ULDC.64 UR10, c[0x0][0x208] ;  /* 0x00008200000a7ab9 */ /* 0x000fe20000000a00 */
[----:B------:R-:W-:-:S02]  /*0050*/  CS2R R24, SRZ ;  /* 0x0000000000187805 */ /* 0x000fc4000001ff00 */
[----:B------:R-:W-:Y:S02]  /*0060*/  CS2R R26, SRZ ;  /* 0x00000000001a7805 */ /* 0x000fe4000001ff00 */
[----:B------:R-:W-:Y:S02]  /*0070*/  CS2R R28, SRZ ;  /* 0x00000000001c7805 */ /* 0x000fe4000001ff00 */
[----:B------:R-:W-:Y:S01]  /*0080*/  CS2R R30, SRZ ;  /* 0x00000000001e7805 */ /* 0x000fe2000001ff00 */
[----:B------:R-:W3:Y:S01]  /*0090*/  LDC R91, c[0x0][0x230] ;  /* 0x00008c00ff5b7b82 */ /* 0x000ee20000000800 */
[----:B------:R-:W-:Y:S02]  /*00a0*/  CS2R R32, SRZ ;  /* 0x0000000000207805 */ /* 0x000fe4000001ff00 */
[----:B------:R-:W-:Y:S02]  /*00b0*/  CS2R R34, SRZ ;  /* 0x0000000000227805 */ /* 0x000fe4000001ff00 */
[----:B------:R-:W-:-:S02]  /*00c0*/  CS2R R36, SRZ ;  /* 0x0000000000247805 */ /* 0x000fc4000001ff00 */
[----:B------:R-:W-:Y:S02]  /*00d0*/  CS2R R38, SRZ ;  /* 0x0000000000267805 */ /* 0x000fe4000001ff00 */
[----:B------:R-:W-:Y:S02]  /*00e0*/  CS2R R40, SRZ ;  /* 0x0000000000287805 */ /* 0x000fe4000001ff00 */
[----:B------:R-:W-:Y:S02]  /*00f0*/  CS2R R42, SRZ ;  /* 0x00000000002a7805 */ /* 0x000fe4000001ff00 */
[----:B------:R-:W-:Y:S01]  /*0100*/  CS2R R44, SRZ ;  /* 0x00000000002c7805 */ /* 0x000fe2000001ff00 */
[----:B------:R-:W4:Y:S01]  /*0110*/  S2UR UR8, SR_CgaCtaId ;  /* 0x00000000000879c3 */ /* 0x000f220000008800 */
[----:B------:R-:W-:Y:S02]  /*0120*/  CS2R R46, SRZ ;  /* 0x00000000002e7805 */ /* 0x000fe4000001ff00 */
[----:B------:R-:W-:-:S02]  /*0130*/  CS2R R48, SRZ ;  /* 0x0000000000307805 */ /* 0x000fc4000001ff00 */
[----:B------:R-:W-:Y:S02]  /*0140*/  CS2R R50, SRZ ;  /* 0x0000000000327805 */ /* 0x000fe4000001ff00 */
[----:B------:R-:W-:Y:S02]  /*0150*/  CS2R R52, SRZ ;  /* 0x0000000000347805 */ /* 0x000fe4000001ff00 */
[----:B------:R-:W-:Y:S02]  /*0160*/  CS2R R54, SRZ ;  /* 0x0000000000367805 */ /* 0x000fe4000001ff00 */
[----:B------:R-:W-:Y:S02]  /*0170*/  CS2R R56, SRZ ;  /* 0x0000000000387805 */ /* 0x000fe4000001ff00 */
[----:B------:R-:W-:Y:S01]  /*0180*/  CS2R R58, SRZ ;  /* 0x00000000003a7805 */ /* 0x000fe2000001ff00 */
[----:B-1----:R-:W-:Y:S01]  /*0190*/  VIADD R0, R89, 0x7f ;  /* 0x0000007f59007836 */ /* 0x002fe20000000000 */
[----:B------:R-:W-:-:S02]  /*01a0*/  CS2R R60, SRZ ;  /* 0x00000000003c7805 */ /* 0x000fc4000001ff00 */
[----:B------:R-:W-:Y:S02]  /*01b0*/  CS2R R62, SRZ ;  /* 0x00000000003e7805 */ /* 0x000fe4000001ff00 */
[----:B------:R-:W-:Y:S02]  /*01c0*/  CS2R R64, SRZ ;  /* 0x0000000000407805 */ /* 0x000fe4000001ff00 */
[----:B------:R-:W-:Y:S02]  /*01d0*/  CS2R R66, SRZ ;  /* 0x0000000000427805 */ /* 0x000fe4000001ff00 */
[----:B------:R-:W-:Y:S02]  /*01e0*/  SHF.R.S32.HI R3, RZ, 0x1f, R0 ;  /* 0x0000001fff037819 */ /* 0x000fe40000011400 */
[----:B------:R-:W-:Y:S02]  /*01f0*/  CS2R R68, SRZ ;  /* 0x0000000000447805 */ /* 0x000fe4000001ff00 */
[----:B------:R-:W-:Y:S01]  /*0200*/  CS2R R70, SRZ ;  /* 0x0000000000467805 */ /* 0x000fe2000001ff00 */
[----:B---3--:R-:W-:Y:S01]  /*0210*/  VIADD R91, R91, 0x1f ;  /* 0x0000001f5b5b7836 */ /* 0x008fe20000000000 */
[----:B------:R-:W-:-:S02]  /*0220*/  LEA.HI R3, R3, R0, RZ, 0x7 ;  /* 0x0000000003037211 */ /* 0x000fc400078f38ff */
[----:B------:R-:W-:Y:S02]  /*0230*/  CS2R R72, SRZ ;  /* 0x0000000000487805 */ /* 0x000fe4000001ff00 */
[----:B--2---:R-:W-:Y:S02]  /*0240*/  IABS R8, R5 ;  /* 0x0000000500087213 */ /* 0x004fe40000000000 */
[----:B------:R-:W-:Y:S02]  /*0250*/  CS2R R74, SRZ ;  /* 0x00000000004a7805 */ /* 0x000fe4000001ff00 */
[----:B------:R-:W-:Y:S02]  /*0260*/  SHF.R.S32.HI R3, RZ, 0x7, R3 ;  /* 0x00000007ff037819 */ /* 0x000fe40000011403 */
[----:B------:R-:W-:Y:S02]  /*0270*/  CS2R R76, SRZ ;  /* 0x00000000004c7805 */ /* 0x000fe4000001ff00 */
[----:B------:R-:W-:Y:S01]  /*0280*/  CS2R R78, SRZ ;  /* 0x00000000004e7805 */ /* 0x000fe2000001ff00 */
[----:B----4-:R-:W-:Y:S01]  /*0290*/  ULEA UR8, UR8, UR4, 0x18 ;  /* 0x0000000408087291 */ /* 0x010fe2000f8ec03f */
[----:B------:R-:W-:Y:S01]  /*02a0*/  CS2R R80, SRZ ;  /* 0x0000000000507805 */ /* 0x000fe2000001ff00 */
[----:B------:R-:W-:Y:S01]  /*02b0*/  IMAD.SHL.U32 R4, R3, 0x4, RZ ;  /* 0x0000000403047824 */ /* 0x000fe200078e00ff */
[----:B------:R-:W-:-:S02]  /*02c0*/  CS2R R82, SRZ ;  /* 0x0000000000527805 */ /* 0x000fc4000001ff00 */
[----:B------:R-:W-:Y:S02]  /*02d0*/  CS2R R84, SRZ ;  /* 0x0000000000547805 */ /* 0x000fe4000001ff00 */
[----:B------:R-:W-:Y:S02]  /*02e0*/  CS2R R86, SRZ ;  /* 0x0000000000567805 */ /* 0x000fe4000001ff00 */
[-C--:B------:R-:W-:Y:S02]  /*02f0*/  IABS R7, R4.reuse ;  /* 0x0000000400077213 */ /* 0x080fe40000000000 */
[----:B------:R-:W-:Y:S02]  /*0300*/  IABS R10, R4 ;  /* 0x00000004000a7213 */ /* 0x000fe40000000000 */
[----:B------:R-:W1:Y:S08]  /*0310*/  I2F.RP R0, R7 ;  /* 0x0000000700007306 */ /* 0x000e700000209400 */
[----:B-1----:R-:W1:Y:S02]  /*0320*/  MUFU.RCP R0, R0 ;  /* 0x0000000000007308 */ /* 0x002e640000001000 */
[----:B-1----:R-:W-:-:S02]  /*0330*/  VIADD R2, R0, 0xffffffe ;  /* 0x0ffffffe00027836 */ /* 0x002fc40000000000 */
[----:B------:R-:W-:-:S04]  /*0340*/  IMAD.MOV R0, RZ, RZ, -R10 ;  /* 0x000000ffff007224 */ /* 0x000fc800078e0a0a */
[----:B------:R1:W2:Y:S02]  /*0350*/  F2I.FTZ.U32.TRUNC.NTZ R3, R2 ;  /* 0x0000000200037305 */ /* 0x0002a4000021f000 */
[----:B-1----:R-:W-:Y:S02]  /*0360*/  IMAD.MOV.U32 R2, RZ, RZ, RZ ;  /* 0x000000ffff027224 */ /* 0x002fe400078e00ff */
[----:B--2---:R-:W-:-:S04]  /*0370*/  IMAD.MOV R6, RZ, RZ, -R3 ;  /* 0x000000ffff067224 */ /* 0x004fc800078e0a03 */
[----:B------:R-:W-:Y:S02]  /*0380*/  IMAD R9, R6, R7, RZ ;  /* 0x0000000706097224 */ /* 0x000fe400078e02ff */
[----:B------:R-:W-:Y:S02]  /*0390*/  IMAD.MOV.U32 R6, RZ, RZ, R8 ;  /* 0x000000ffff067224 */ /* 0x000fe400078e0008 */
[----:B------:R-:W-:-:S06]  /*03a0*/  IMAD.HI.U32 R3, R3, R9, R2 ;  /* 0x0000000903037227 */ /* 0x000fcc00078e0002 */
[----:B------:R-:W-:-:S04]  /*03b0*/  IMAD.HI.U32 R3, R3, R6, RZ ;  /* 0x0000000603037227 */ /* 0x000fc800078e00ff */
[----:B------:R-:W-:-:S05]  /*03c0*/  IMAD R0, R3, R0, R6 ;  /* 0x0000000003007224 */ /* 0x000fca00078e0206 */
[----:B------:R-:W-:-:S13]  /*03d0*/  ISETP.GT.U32.AND P1, PT, R7, R0, PT ;  /* 0x000000000700720c */ /* 0x000fda0003f24070 */
[----:B------:R-:W-:Y:S02]  /*03e0*/  @!P1 IMAD.IADD R0, R0, 0x1, -R7 ;  /* 0x0000000100009824 */ /* 0x000fe400078e0a07 */
[----:B------:R-:W-:Y:S01]  /*03f0*/  @!P1 VIADD R3, R3, 0x1 ;  /* 0x0000000103039836 */ /* 0x000fe20000000000 */
[----:B------:R-:W-:Y:S02]  /*0400*/  ISETP.NE.AND P1, PT, R4, RZ, PT ;  /* 0x000000ff0400720c */ /* 0x000fe40003f25270 */
[----:B------:R-:W-:Y:S02]  /*0410*/  ISETP.GE.U32.AND P0, PT, R0, R7, PT ;  /* 0x000000070000720c */ /* 0x000fe40003f06070 */
[----:B------:R-:W-:-:S04]  /*0420*/  LOP3.LUT R0, R5, R4, RZ, 0x3c, !PT ;  /* 0x0000000405007212 */ /* 0x000fc800078e3cff */
[----:B------:R-:W-:Y:S01]  /*0430*/  ISETP.GE.AND P2, PT, R0, RZ, PT ;  /* 0x000000ff0000720c */ /* 0x000fe20003f46270 */
[----:B------:R-:W-:-:S06]  /*0440*/  VIADD R0, R88, 0x3f ;  /* 0x0000003f58007836 */ /* 0x000fcc0000000000 */
[----:B------:R-:W-:-:S04]  /*0450*/  @P0 VIADD R3, R3, 0x1 ;  /* 0x0000000103030836 */ /* 0x000fc80000000000 */
[----:B------:R-:W-:Y:S01]  /*0460*/  IMAD.MOV.U32 R2, RZ, RZ, R3 ;  /* 0x000000ffff027224 */ /* 0x000fe200078e0003 */
[----:B------:R-:W-:-:S03]  /*0470*/  SHF.R.S32.HI R3, RZ, 0x1f, R0 ;  /* 0x0000001fff037819 */ /* 0x000fc60000011400 */
[----:B------:R-:W-:Y:S01]  /*0480*/  @!P2 IMAD.MOV R2, RZ, RZ, -R2 ;  /* 0x000000ffff02a224 */ /* 0x000fe200078e0a02 */
[----:B------:R-:W-:Y:S02]  /*0490*/  @!P1 LOP3.LUT R2, RZ, R4, RZ, 0x33, !PT ;  /* 0x00000004ff029212 */ /* 0x000fe400078e33ff */
[----:B------:R-:W-:-:S03]  /*04a0*/  LEA.HI R3, R3, R0, RZ, 0x6 ;  /* 0x0000000003037211 */ /* 0x000fc600078f30ff */
[----:B------:R-:W-:Y:S02]  /*04b0*/  IMAD.SHL.U32 R6, R2, 0x4, RZ ;  /* 0x0000000402067824 */ /* 0x000fe400078e00ff */
[----:B------:R-:W-:-:S03]  /*04c0*/  IMAD.MOV R2, RZ, RZ, -R2 ;  /* 0x000000ffff027224 */ /* 0x000fc600078e0a02 */
[----:B------:R-:W-:Y:S01]  /*04d0*/  LEA.HI.SX32 R3, R3, -R6, 0x1a ;  /* 0x8000000603037211 */ /* 0x000fe200078fd2ff */
[----:B------:R-:W-:-:S03]  /*04e0*/  IMAD R4, R4, R2, R5 ;  /* 0x0000000204047224 */ /* 0x000fc600078e0205 */
[----:B------:R-:W-:Y:S02]  /*04f0*/  VIMNMX R11, R3, 0x4, PT ;  /* 0x00000004030b7848 */ /* 0x000fe40003fe0100 */
[----:B------:R-:W-:Y:S02]  /*0500*/  IABS R9, R4 ;  /* 0x0000000400097213 */ /* 0x000fe40000000000 */
[----:B------:R-:W-:-:S04]  /*0510*/  IABS R7, R11 ;  /* 0x0000000b00077213 */ /* 0x000fc80000000000 */
[----:B------:R-:W1:Y:S08]  /*0520*/  I2F.RP R0, R7 ;  /* 0x0000000700007306 */ /* 0x000e700000209400 */
[----:B-1----:R-:W1:Y:S02]  /*0530*/  MUFU.RCP R0, R0 ;  /* 0x0000000000007308 */ /* 0x002e640000001000 */
[----:B-1----:R-:W-:-:S06]  /*0540*/  VIADD R3, R0, 0xffffffe ;  /* 0x0ffffffe00037836 */ /* 0x002fcc0000000000 */
[----:B------:R-:W1:Y:S02]  /*0550*/  F2I.FTZ.U32.TRUNC.NTZ R3, R3 ;  /* 0x0000000300037305 */ /* 0x000e64000021f000 */
[----:B-1----:R-:W-:-:S04]  /*0560*/  IMAD.MOV R8, RZ, RZ, -R3 ;  /* 0x000000ffff087224 */ /* 0x002fc800078e0a03 */
[----:B------:R-:W-:Y:S01]  /*0570*/  IMAD.MOV.U32 R2, RZ, RZ, R8 ;  /* 0x000000ffff027224 */ /* 0x000fe200078e0008 */
[----:B------:R-:W-:-:S03]  /*0580*/  IABS R8, R11 ;  /* 0x0000000b00087213 */ /* 0x000fc60000000000 */
[----:B------:R-:W-:Y:S02]  /*0590*/  IMAD R5, R2, R7, RZ ;  /* 0x0000000702057224 */ /* 0x000fe400078e02ff */
[----:B------:R-:W-:Y:S02]  /*05a0*/  IMAD.MOV.U32 R2, RZ, RZ, RZ ;  /* 0x000000ffff027224 */ /* 0x000fe400078e00ff */
[----:B------:R-:W-:Y:S02]  /*05b0*/  IMAD.MOV R0, RZ, RZ, -R8 ;  /* 0x000000ffff007224 */ /* 0x000fe400078e0a08 */
[----:B------:R-:W-:Y:S01]  /*05c0*/  IMAD.HI.U32 R2, R3, R5, R2 ;  /* 0x0000000503027227 */ /* 0x000fe200078e0002 */
[----:B------:R-:W-:-:S04]  /*05d0*/  LOP3.LUT R3, R4, R11, RZ, 0x3c, !PT ;  /* 0x0000000b04037212 */ /* 0x000fc800078e3cff */
[----:B------:R-:W-:Y:S01]  /*05e0*/  ISETP.GE.AND P2, PT, R3, RZ, PT ;  /* 0x000000ff0300720c */ /* 0x000fe20003f46270 */
[----:B------:R-:W-:-:S04]  /*05f0*/  IMAD.HI.U32 R2, R2, R9, RZ ;  /* 0x0000000902027227 */ /* 0x000fc800078e00ff */
[----:B------:R-:W-:-:S05]  /*0600*/  IMAD R0, R2, R0, R9 ;  /* 0x0000000002007224 */ /* 0x000fca00078e0209 */
[----:B------:R-:W-:-:S13]  /*0610*/  ISETP.GT.U32.AND P1, PT, R7, R0, PT ;  /* 0x000000000700720c */ /* 0x000fda0003f24070 */
[----:B------:R-:W-:Y:S02]  /*0620*/  @!P1 IMAD.IADD R0, R0, 0x1, -R7 ;  /* 0x0000000100009824 */ /* 0x000fe400078e0a07 */
[----:B------:R-:W-:Y:S01]  /*0630*/  @!P1 VIADD R2, R2, 0x1 ;  /* 0x0000000102029836 */ /* 0x000fe20000000000 */
[----:B------:R-:W-:Y:S02]  /*0640*/  ISETP.NE.AND P1, PT, R11, RZ, PT ;  /* 0x000000ff0b00720c */ /* 0x000fe40003f25270 */
[----:B------:R-:W-:Y:S02]  /*0650*/  ISETP.GE.U32.AND P0, PT, R0, R7, PT ;  /* 0x000000070000720c */ /* 0x000fe40003f06070 */
[----:B------:R-:W1:Y:S11]  /*0660*/  S2R R0, SR_TID.X ;  /* 0x0000000000007919 */ /* 0x000e760000002100 */
[----:B------:R-:W-:Y:S01]  /*0670*/  @P0 VIADD R2, R2, 0x1 ;  /* 0x0000000102020836 */ /* 0x000fe20000000000 */
[----:B------:R-:W-:-:S03]  /*0680*/  ISETP.GE.AND P0, PT, R91, 0x20, PT ;  /* 0x000000205b00780c */ /* 0x000fc60003f06270 */
[----:B------:R-:W-:-:S04]  /*0690*/  IMAD.MOV.U32 R93, RZ, RZ, R2 ;  /* 0x000000ffff5d7224 */ /* 0x000fc800078e0002 */
[----:B------:R-:W-:Y:S01]  /*06a0*/  @!P2 IMAD.MOV R93, RZ, RZ, -R93 ;  /* 0x000000ffff5da224 */ /* 0x000fe200078e0a5d */
[----:B------:R-:W-:-:S05]  /*06b0*/  @!P1 LOP3.LUT R93, RZ, R11, RZ, 0x33, !PT ;  /* 0x0000000bff5d9212 */ /* 0x000fca00078e33ff */
[----:B------:R-:W-:Y:S02]  /*06c0*/  IMAD.MOV R2, RZ, RZ, -R93 ;  /* 0x000000ffff027224 */ /* 0x000fe400078e0a5d */
[----:B------:R-:W-:Y:S02]  /*06d0*/  IMAD.SHL.U32 R93, R93, 0x80, RZ ;  /* 0x000000805d5d7824 */ /* 0x000fe400078e00ff */
[----:B------:R-:W-:Y:S01]  /*06e0*/  IMAD R2, R11, R2, R4 ;  /* 0x000000020b027224 */ /* 0x000fe200078e0204 */
[----:B-1----:R-:W-:-:S03]  /*06f0*/  LOP3.LUT R3, R0, 0x3f, RZ, 0xc0, !PT ;  /* 0x0000003f00037812 */ /* 0x002fc600078ec0ff */
[----:B------:R-:W-:Y:S01]  /*0700*/  IMAD.IADD R2, R6, 0x1, R2 ;  /* 0x0000000106027824 */ /* 0x000fe200078e0202 */
[----:B------:R-:W-:Y:S02]  /*0710*/  SHF.R.U32.HI R176, RZ, 0x6, R0 ;  /* 0x00000006ffb07819 */ /* 0x000fe40000011600 */
[----:B------:R-:W-:Y:S01]  /*0720*/  LOP3.LUT R95, R0, 0x7f, RZ, 0xc0, !PT ;  /* 0x0000007f005f7812 */ /* 0x000fe200078ec0ff */
[----:B------:R-:W-:Y:S01]  /*0730*/  IMAD R2, R2, 0x40, R3 ;  /* 0x0000004002027824 */ /* 0x000fe200078e0203 */
[C---:B------:R-:W-:Y:S01]  /*0740*/  LEA.HI R172, R0.reuse, 0xe, RZ, 0x1a ;  /* 0x0000000e00ac7811 */ /* 0x040fe200078fd0ff */
[----:B------:R-:W1:Y:S01]  /*0750*/  S2R R3, SR_TID.X ;  /* 0x0000000000037919 */ /* 0x000e620000002100 */
[C---:B------:R-:W-:Y:S02]  /*0760*/  LEA.HI R174, R0.reuse, 0x1e, RZ, 0x1a ;  /* 0x0000001e00ae7811 */ /* 0x040fe400078fd0ff */
[----:B------:R-:W-:Y:S02]  /*0770*/  LEA.HI R97, R0, R93, RZ, 0x1a ;  /* 0x0000005d00617211 */ /* 0x000fe400078fd0ff */
[----:B------:R-:W-:Y:S01]  /*0780*/  SGXT.U32 R176, R176, 0x1 ;  /* 0x00000001b0b0781a */ /* 0x000fe20000000000 */
[----:B0-----:R-:W-:Y:S06]  /*0790*/  @!P0 BRA `(.L_x_0) ;  /* 0x0000003c00cc8947 */ /* 0x001fec0003800000 */
[----:B------:R-:W-:Y:S01]  /*07a0*/  IABS R11, R88 ;  /* 0x00000058000b7213 */ /* 0x000fe20000000000 */
[----:B------:R-:W-:Y:S01]  /*07b0*/  ULDC UR4, c[0x0][0x240] ;  /* 0x0000900000047ab9 */ /* 0x000fe20000000800 */
[----:B------:R-:W-:Y:S01]  /*07c0*/  IABS R4, R89 ;  /* 0x0000005900047213 */ /* 0x000fe20000000000 */
[----:B------:R-:W-:Y:S01]  /*07d0*/  ULDC.64 UR14, c[0x0][0x218] ;  /* 0x00008600000e7ab9 */ /* 0x000fe20000000a00 */
[----:B------:R-:W0:Y:S01]  /*07e0*/  I2F.RP R10, R11 ;  /* 0x0000000b000a7306 */ /* 0x000e220000209400 */
[----:B------:R-:W-:Y:S01]  /*07f0*/  IABS R12, R2 ;  /* 0x00000002000c7213 */ /* 0x000fe20000000000 */
[----:B------:R-:W-:Y:S01]  /*0800*/  ULDC UR6, c[0x0][0x234] ;  /* 0x00008d0000067ab9 */ /* 0x000fe20000000800 */
[----:B------:R-:W-:Y:S01]  /*0810*/  ISETP.GE.AND P3, PT, R2, RZ, PT ;  /* 0x000000ff0200720c */ /* 0x000fe20003f66270 */
[----:B------:R-:W-:Y:S01]  /*0820*/  ULDC UR5, c[0x0][0x23c] ;  /* 0x00008f0000057ab9 */ /* 0x000fe20000000800 */
[----:B------:R-:W-:Y:S01]  /*0830*/  ULDC.64 UR12, c[0x0][0x210] ;  /* 0x00008400000c7ab9 */ /* 0x000fe20000000a00 */
[----:B------:R-:W-:-:S02]  /*0840*/  LOP3.LUT R90, R95, 0x10, RZ, 0x3c, !PT ;  /* 0x000000105f5a7812 */ /* 0x000fc400078e3cff */
[----:B------:R-:W-:Y:S01]  /*0850*/  CS2R R70, SRZ ;  /* 0x0000000000467805 */ /* 0x000fe2000001ff00 */
[----:B------:R-:W2:Y:S01]  /*0860*/  I2F.RP R5, R4 ;  /* 0x0000000400057306 */ /* 0x000ea20000209400 */
[----:B------:R-:W-:Y:S02]  /*0870*/  CS2R R72, SRZ ;  /* 0x0000000000487805 */ /* 0x000fe4000001ff00 */
[----:B------:R-:W-:Y:S02]  /*0880*/  CS2R R74, SRZ ;  /* 0x00000000004a7805 */ /* 0x000fe4000001ff00 */
[----:B------:R-:W-:Y:S02]  /*0890*/  CS2R R76, SRZ ;  /* 0x00000000004c7805 */ /* 0x000fe4000001ff00 */
[----:B------:R-:W-:Y:S02]  /*08a0*/  CS2R R78, SRZ ;  /* 0x00000000004e7805 */ /* 0x000fe4000001ff00 */
[----:B------:R-:W-:-:S02]  /*08b0*/  CS2R R80, SRZ ;  /* 0x0000000000507805 */ /* 0x000fc4000001ff00 */
[----:B------:R-:W-:Y:S02]  /*08c0*/  CS2R R82, SRZ ;  /* 0x0000000000527805 */ /* 0x000fe4000001ff00 */
[----:B------:R-:W-:Y:S01]  /*08d0*/  CS2R R84, SRZ ;  /* 0x0000000000547805 */ /* 0x000fe2000001ff00 */
[----:B0-----:R-:W0:Y:S01]  /*08e0*/  MUFU.RCP R10, R10 ;  /* 0x0000000a000a7308 */ /* 0x001e220000001000 */
[----:B------:R-:W-:Y:S01]  /*08f0*/  CS2R R86, SRZ ;  /* 0x0000000000567805 */ /* 0x000fe2000001ff00 */
[----:B------:R-:W-:-:S06]  /*0900*/  ULDC UR9, c[0x0][0x230] ;  /* 0x00008c0000097ab9 */ /* 0x000fcc0000000800 */
[----:B--2---:R-:W2:Y:S01]  /*0910*/  MUFU.RCP R5, R5 ;  /* 0x0000000500057308 */ /* 0x004ea20000001000 */
[----:B0-----:R-:W-:Y:S01]  /*0920*/  VIADD R9, R10, 0xffffffe ;  /* 0x0ffffffe0a097836 */ /* 0x001fe20000000000 */
[----:B------:R-:W-:-:S06]  /*0930*/  SHF.R.U32.HI R10, RZ, 0x5, R0 ;  /* 0x00000005ff0a7819 */ /* 0x000fcc0000011600 */
[----:B------:R-:W0:Y:S01]  /*0940*/  F2I.FTZ.U32.TRUNC.NTZ R9, R9 ;  /* 0x0000000900097305 */ /* 0x000e22000021f000 */
[----:B--2---:R-:W-:-:S07]  /*0950*/  VIADD R6, R5, 0xffffffe ;  /* 0x0ffffffe05067836 */ /* 0x004fce0000000000 */
[----:B------:R-:W2:Y:S01]  /*0960*/  F2I.FTZ.U32.TRUNC.NTZ R7, R6 ;  /* 0x0000000600077305 */ /* 0x000ea2000021f000 */
[----:B0-----:R-:W-:-:S04]  /*0970*/  IMAD.MOV R8, RZ, RZ, -R9 ;  /* 0x000000ffff087224 */ /* 0x001fc800078e0a09 */
[----:B------:R-:W-:Y:S02]  /*0980*/  IMAD R13, R8, R11, RZ ;  /* 0x0000000b080d7224 */ /* 0x000fe400078e02ff */
[----:B------:R-:W-:-:S04]  /*0990*/  IMAD.MOV.U32 R8, RZ, RZ, RZ ;  /* 0x000000ffff087224 */ /* 0x000fc800078e00ff */
[----:B------:R-:W-:Y:S01]  /*09a0*/  IMAD.HI.U32 R5, R9, R13, R8 ;  /* 0x0000000d09057227 */ /* 0x000fe200078e0008 */
[----:B------:R-:W-:-:S03]  /*09b0*/  SGXT.U32 R8, R10, 0x2 ;  /* 0x000000020a08781a */ /* 0x000fc60000000000 */
[----:B------:R-:W-:Y:S01]  /*09c0*/  IMAD.MOV.U32 R10, RZ, RZ, R12 ;  /* 0x000000ffff0a7224 */ /* 0x000fe200078e000c */
[----:B------:R-:W-:Y:S01]  /*09d0*/  LOP3.LUT R22, R93, R8, RZ, 0xfc, !PT ;  /* 0x000000085d167212 */ /* 0x000fe200078efcff */
[----:B--2---:R-:W-:Y:S02]  /*09e0*/  IMAD.MOV R9, RZ, RZ, -R7 ;  /* 0x000000ffff097224 */ /* 0x004fe400078e0a07 */
[----:B------:R-:W-:Y:S01]  /*09f0*/  IMAD.HI.U32 R5, R5, R10, RZ ;  /* 0x0000000a05057227 */ /* 0x000fe200078e00ff */
[C---:B------:R-:W-:Y:S02]  /*0a00*/  LOP3.LUT R12, R22.reuse, 0x78, RZ, 0xfc, !PT ;  /* 0x00000078160c7812 */ /* 0x040fe400078efcff */
[C---:B------:R-:W-:Y:S01]  /*0a10*/  LOP3.LUT R13, R22.reuse, 0x74, RZ, 0xfc, !PT ;  /* 0x00000074160d7812 */ /* 0x040fe200078efcff */
[----:B------:R-:W-:Y:S01]  /*0a20*/  IMAD.MOV R6, RZ, RZ, -R5 ;  /* 0x000000ffff067224 */ /* 0x000fe200078e0a05 */
[----:B------:R-:W-:Y:S01]  /*0a30*/  IABS R8, R12 ;  /* 0x0000000c00087213 */ /* 0x000fe20000000000 */
[----:B------:R-:W-:Y:S01]  /*0a40*/  IMAD R5, R9, R4, RZ ;  /* 0x0000000409057224 */ /* 0x000fe200078e02ff */
[----:B------:R-:W-:Y:S01]  /*0a50*/  LOP3.LUT R14, R22, 0x70, RZ, 0xfc, !PT ;  /* 0x00000070160e7812 */ /* 0x000fe200078efcff */
[----:B------:R-:W-:Y:S01]  /*0a60*/  IMAD R10, R11, R6, R10 ;  /* 0x000000060b0a7224 */ /* 0x000fe200078e020a */
[----:B------:R-:W-:Y:S01]  /*0a70*/  IABS R9, R13 ;  /* 0x0000000d00097213 */ /* 0x000fe20000000000 */
[----:B------:R-:W-:Y:S01]  /*0a80*/  IMAD.MOV.U32 R6, RZ, RZ, RZ ;  /* 0x000000ffff067224 */ /* 0x000fe200078e00ff */
[----:B------:R-:W-:-:S02]  /*0a90*/  IABS R15, R14 ;  /* 0x0000000e000f7213 */ /* 0x000fc40000000000 */
[----:B------:R-:W-:Y:S01]  /*0aa0*/  ISETP.GT.U32.AND P0, PT, R11, R10, PT ;  /* 0x0000000a0b00720c */ /* 0x000fe20003f04070 */
[----:B------:R-:W-:Y:S01]  /*0ab0*/  IMAD.HI.U32 R7, R7, R5, R6 ;  /* 0x0000000507077227 */ /* 0x000fe200078e0006 */
[----:B------:R-:W-:Y:S02]  /*0ac0*/  SHF.R.S32.HI R6, RZ, 0x1f, R91 ;  /* 0x0000001fff067819 */ /* 0x000fe4000001145b */
[----:B------:R-:W-:Y:S02]  /*0ad0*/  LOP3.LUT R16, R22, 0x6c, RZ, 0xfc, !PT ;  /* 0x0000006c16107812 */ /* 0x000fe400078efcff */
[----:B------:R-:W-:Y:S01]  /*0ae0*/  LEA.HI R91, R6, R91, RZ, 0x5 ;  /* 0x0000005b065b7211 */ /* 0x000fe200078f28ff */
[C---:B------:R-:W-:Y:S01]  /*0af0*/  IMAD.HI.U32 R5, R7.reuse, R8, RZ ;  /* 0x0000000807057227 */ /* 0x040fe200078e00ff */
[----:B------:R-:W-:Y:S02]  /*0b00*/  IABS R17, R16 ;  /* 0x0000001000117213 */ /* 0x000fe40000000000 */
[----:B------:R-:W-:Y:S01]  /*0b10*/  ISETP.GE.AND P2, PT, R12, RZ, PT ;  /* 0x000000ff0c00720c */ /* 0x000fe20003f46270 */
[----:B------:R-:W-:Y:S01]  /*0b20*/  IMAD.MOV R5, RZ, RZ, -R5 ;  /* 0x000000ffff057224 */ /* 0x000fe200078e0a05 */
[C---:B------:R-:W-:Y:S01]  /*0b30*/  LOP3.LUT R12, R22.reuse, 0x68, RZ, 0xfc, !PT ;  /* 0x00000068160c7812 */ /* 0x040fe200078efcff */
[----:B------:R-:W-:Y:S01]  /*0b40*/  IMAD.HI.U32 R6, R7, R9, RZ ;  /* 0x0000000907067227 */ /* 0x000fe200078e00ff */
[----:B------:R-:W-:-:S02]  /*0b50*/  LOP3.LUT R18, R22, 0x48, RZ, 0xfc, !PT ;  /* 0x0000004816127812 */ /* 0x000fc400078efcff */
[----:B------:R-:W-:Y:S01]  /*0b60*/  LOP3.LUT R20, R22, 0x44, RZ, 0xfc, !PT ;  /* 0x0000004416147812 */ /* 0x000fe200078efcff */
[----:B------:R-:W-:Y:S01]  /*0b70*/  IMAD R5, R4, R5, R8 ;  /* 0x0000000504057224 */ /* 0x000fe200078e0208 */
[----:B------:R-:W-:Y:S01]  /*0b80*/  LOP3.LUT R24, R22, 0x40, RZ, 0xfc, !PT ;  /* 0x0000004016187812 */ /* 0x000fe200078efcff */
[----:B------:R-:W-:Y:S01]  /*0b90*/  @!P0 IMAD.IADD R10, R10, 0x1, -R11 ;  /* 0x000000010a0a8824 */ /* 0x000fe200078e0a0b */
[----:B------:R-:W-:Y:S01]  /*0ba0*/  ISETP.GE.AND P0, PT, R13, RZ, PT ;  /* 0x000000ff0d00720c */ /* 0x000fe20003f06270 */
[----:B------:R-:W-:Y:S01]  /*0bb0*/  IMAD.HI.U32 R8, R7, R15, RZ ;  /* 0x0000000f07087227 */ /* 0x000fe200078e00ff */
[C---:B------:R-:W-:Y:S02]  /*0bc0*/  ISETP.GT.U32.AND P1, PT, R4.reuse, R5, PT ;  /* 0x000000050400720c */ /* 0x040fe40003f24070 */
[----:B------:R-:W-:Y:S01]  /*0bd0*/  ISETP.GT.U32.AND P4, PT, R11, R10, PT ;  /* 0x0000000a0b00720c */ /* 0x000fe20003f84070 */
[----:B------:R-:W-:Y:S01]  /*0be0*/  IMAD.MOV R6, RZ, RZ, -R6 ;  /* 0x000000ffff067224 */ /* 0x000fe200078e0a06 */
[----:B------:R-:W-:Y:S01]  /*0bf0*/  IABS R37, R20 ;  /* 0x0000001400257213 */ /* 0x000fe20000000000 */
[----:B------:R-:W-:Y:S01]  /*0c00*/  IMAD.MOV R8, RZ, RZ, -R8 ;  /* 0x000000ffff087224 */ /* 0x000fe200078e0a08 */
[----:B------:R-:W-:Y:S01]  /*0c10*/  IABS R39, R24 ;  /* 0x0000001800277213 */ /* 0x000fe20000000000 */
[----:B------:R-:W-:Y:S01]  /*0c20*/  IMAD R9, R4, R6, R9 ;  /* 0x0000000604097224 */ /* 0x000fe200078e0209 */
[----:B------:R-:W-:Y:S01]  /*0c30*/  LOP3.LUT R28, R22, 0x10, RZ, 0xfc, !PT ;  /* 0x00000010161c7812 */ /* 0x000fe200078efcff */
[----:B------:R-:W-:Y:S01]  /*0c40*/  IMAD R15, R4, R8, R15 ;  /* 0x00000008040f7224 */ /* 0x000fe200078e020f */
[----:B------:R-:W-:Y:S01]  /*0c50*/  LOP3.LUT R30, R22, 0xc, RZ, 0xfc, !PT ;  /* 0x0000000c161e7812 */ /* 0x000fe200078efcff */
[----:B------:R-:W-:Y:S01]  /*0c60*/  IMAD.HI.U32 R8, R7, R17, RZ ;  /* 0x0000001107087227 */ /* 0x000fe200078e00ff */
[----:B------:R-:W-:-:S02]  /*0c70*/  ISETP.GT.U32.AND P5, PT, R4, R9, PT ;  /* 0x000000090400720c */ /* 0x000fc40003fa4070 */
[----:B------:R-:W-:Y:S01]  /*0c80*/  ISETP.GT.U32.AND P6, PT, R4, R15, PT ;  /* 0x0000000f0400720c */ /* 0x000fe20003fc4070 */
[----:B------:R-:W-:Y:S01]  /*0c90*/  @!P1 IMAD.IADD R5, R5, 0x1, -R4 ;  /* 0x0000000105059824 */ /* 0x000fe200078e0a04 */
[----:B------:R-:W-:Y:S01]  /*0ca0*/  IABS R61, R28 ;  /* 0x0000001c003d7213 */ /* 0x000fe20000000000 */
[----:B------:R-:W-:Y:S01]  /*0cb0*/  @!P4 IMAD.IADD R10, R10, 0x1, -R11 ;  /* 0x000000010a0ac824 */ /* 0x000fe200078e0a0b */
[----:B------:R-:W-:Y:S01]  /*0cc0*/  ISETP.NE.AND P4, PT, R88, RZ, PT ;  /* 0x000000ff5800720c */ /* 0x000fe20003f85270 */
[----:B------:R-:W-:Y:S01]  /*0cd0*/  IMAD.MOV R8, RZ, RZ, -R8 ;  /* 0x000000ffff087224 */ /* 0x000fe200078e0a08 */
[C---:B------:R-:W-:Y:S01]  /*0ce0*/  ISETP.GT.U32.AND P1, PT, R4.reuse, R5, PT ;  /* 0x000000050400720c */ /* 0x040fe20003f24070 */
[----:B------:R-:W-:Y:S01]  /*0cf0*/  IMAD.MOV.U32 R6, RZ, RZ, R10 ;  /* 0x000000ffff067224 */ /* 0x000fe200078e000a */
[----:B------:R-:W-:Y:S01]  /*0d00*/  IABS R10, R12 ;  /* 0x0000000c000a7213 */ /* 0x000fe20000000000 */
[----:B------:R-:W-:Y:S01]  /*0d10*/  IMAD R17, R4, R8, R17 ;  /* 0x0000000804117224 */ /* 0x000fe200078e0211 */
[----:B------:R-:W-:Y:S01]  /*0d20*/  IABS R63, R30 ;  /* 0x0000001e003f7213 */ /* 0x000fe20000000000 */
[--C-:B------:R-:W-:Y:S01]  /*0d30*/  @!P5 IMAD.IADD R9, R9, 0x1, -R4.reuse ;  /* 0x000000010909d824 */ /* 0x100fe200078e0a04 */
[C---:B------:R-:W-:Y:S01]  /*0d40*/  LOP3.LUT R32, R22.reuse, 0x8, RZ, 0xfc, !PT ;  /* 0x0000000816207812 */ /* 0x040fe200078efcff */
[----:B------:R-:W-:Y:S01]  /*0d50*/  @!P6 IMAD.IADD R15, R15, 0x1, -R4 ;  /* 0x000000010f0fe824 */ /* 0x000fe200078e0a04 */
[----:B------:R-:W-:Y:S01]  /*0d60*/  LOP3.LUT R34, R22, 0x4, RZ, 0xfc, !PT ;  /* 0x0000000416227812 */ /* 0x000fe200078efcff */
[----:B------:R-:W-:Y:S01]  /*0d70*/  IMAD.HI.U32 R8, R7, R10, RZ ;  /* 0x0000000a07087227 */ /* 0x000fe200078e00ff */
[----:B------:R-:W-:-:S02]  /*0d80*/  ISETP.GT.U32.AND P6, PT, R4, R9, PT ;  /* 0x000000090400720c */ /* 0x000fc40003fc4070 */
[----:B------:R-:W-:Y:S01]  /*0d90*/  ISETP.GT.U32.AND P5, PT, R4, R15, PT ;  /* 0x0000000f0400720c */ /* 0x000fe20003fa4070 */
[----:B------:R-:W-:Y:S01]  /*0da0*/  @!P3 IMAD.MOV R6, RZ, RZ, -R6 ;  /* 0x000000ffff06b224 */ /* 0x000fe200078e0a06 */
[----:B------:R-:W-:Y:S01]  /*0db0*/  ISETP.GE.AND P3, PT, R14, RZ, PT ;  /* 0x000000ff0e00720c */ /* 0x000fe20003f66270 */
[----:B------:R-:W-:Y:S01]  /*0dc0*/  @!P1 IMAD.IADD R5, R5, 0x1, -R4 ;  /* 0x0000000105059824 */ /* 0x000fe200078e0a04 */
[----:B------:R-:W-:Y:S01]  /*0dd0*/  LOP3.LUT R14, R22, 0x64, RZ, 0xfc, !PT ;  /* 0x00000064160e7812 */ /* 0x000fe200078efcff */
[----:B------:R-:W-:Y:S01]  /*0de0*/  IMAD.MOV R13, RZ, RZ, -R8 ;  /* 0x000000ffff0d7224 */ /* 0x000fe200078e0a08 */
[C---:B------:R-:W-:Y:S01]  /*0df0*/  ISETP.GT.U32.AND P1, PT, R4.reuse, R17, PT ;  /* 0x000000110400720c */ /* 0x040fe20003f24070 */
[----:B------:R-:W-:Y:S01]  /*0e00*/  IMAD.MOV.U32 R11, RZ, RZ, R5 ;  /* 0x000000ffff0b7224 */ /* 0x000fe200078e0005 */
[----:B------:R-:W-:Y:S01]  /*0e10*/  IABS R21, R14 ;  /* 0x0000000e00157213 */ /* 0x000fe20000000000 */
[----:B------:R-:W-:Y:S01]  /*0e20*/  IMAD R5, R4, R13, R10 ;  /* 0x0000000d04057224 */ /* 0x000fe200078e020a */
[----:B------:R-:W-:Y:S01]  /*0e30*/  @!P4 LOP3.LUT R6, RZ, R88, RZ, 0x33, !PT ;  /* 0x00000058ff06c212 */ /* 0x000fe200078e33ff */
[----:B------:R-:W-:Y:S01]  /*0e40*/  @!P6 IMAD.IADD R9, R9, 0x1, -R4 ;  /* 0x000000010909e824 */ /* 0x000fe200078e0a04 */
[----:B------:R-:W-:Y:S01]  /*0e50*/  ISETP.GE.AND P4, PT, R16, RZ, PT ;  /* 0x000000ff1000720c */ /* 0x000fe20003f86270 */
[----:B------:R-:W-:Y:S01]  /*0e60*/  IMAD.HI.U32 R8, R7, R21, RZ ;  /* 0x0000001507087227 */ /* 0x000fe200078e00ff */
[----:B------:R-:W-:-:S02]  /*0e70*/  ISETP.GT.U32.AND P6, PT, R4, R5, PT ;  /* 0x000000050400720c */ /* 0x000fc40003fc4070 */
[----:B------:R-:W-:Y:S01]  /*0e80*/  LOP3.LUT R16, R22, 0x50, RZ, 0xfc, !PT ;  /* 0x0000005016107812 */ /* 0x000fe200078efcff */
[----:B------:R-:W-:Y:S01]  /*0e90*/  IMAD.MOV R8, RZ, RZ, -R8 ;  /* 0x000000ffff087224 */ /* 0x000fe200078e0a08 */
[----:B------:R-:W-:Y:S01]  /*0ea0*/  IABS R65, R32 ;  /* 0x0000002000417213 */ /* 0x000fe20000000000 */
[----:B------:R-:W-:Y:S01]  /*0eb0*/  @!P2 IMAD.MOV R11, RZ, RZ, -R11 ;  /* 0x000000ffff0ba224 */ /* 0x000fe200078e0a0b */
[----:B------:R-:W-:Y:S01]  /*0ec0*/  ISETP.GE.AND P2, PT, R12, RZ, PT ;  /* 0x000000ff0c00720c */ /* 0x000fe20003f46270 */
[--C-:B------:R-:W-:Y:S01]  /*0ed0*/  @!P5 IMAD.IADD R15, R15, 0x1, -R4.reuse ;  /* 0x000000010f0fd824 */ /* 0x100fe200078e0a04 */
[----:B------:R-:W-:Y:S01]  /*0ee0*/  LOP3.LUT R12, R22, 0x60, RZ, 0xfc, !PT ;  /* 0x00000060160c7812 */ /* 0x000fe200078efcff */
[--C-:B------:R-:W-:Y:S01]  /*0ef0*/  @!P1 IMAD.IADD R17, R17, 0x1, -R4.reuse ;  /* 0x0000000111119824 */ /* 0x100fe200078e0a04 */
[----:B------:R-:W-:Y:S01]  /*0f00*/  ISETP.GE.AND P5, PT, R14, RZ, PT ;  /* 0x000000ff0e00720c */ /* 0x000fe20003fa6270 */
[----:B------:R-:W-:Y:S01]  /*0f10*/  IMAD R21, R4, R8, R21 ;  /* 0x0000000804157224 */ /* 0x000fe200078e0215 */
[----:B------:R-:W-:Y:S01]  /*0f20*/  IABS R10, R12 ;  /* 0x0000000c000a7213 */ /* 0x000fe20000000000 */
[----:B------:R-:W-:Y:S01]  /*0f30*/  IMAD.MOV.U32 R13, RZ, RZ, R9 ;  /* 0x000000ffff0d7224 */ /* 0x000fe200078e0009 */
[----:B------:R-:W-:Y:S01]  /*0f40*/  ISETP.GE.AND P1, PT, R12, RZ, PT ;  /* 0x000000ff0c00720c */ /* 0x000fe20003f26270 */
[----:B------:R-:W-:Y:S01]  /*0f50*/  @!P6 IMAD.IADD R5, R5, 0x1, -R4 ;  /* 0x000000010505e824 */ /* 0x000fe200078e0a04 */
[C---:B------:R-:W-:Y:S01]  /*0f60*/  ISETP.GT.U32.AND P6, PT, R4.reuse, R17, PT ;  /* 0x000000110400720c */ /* 0x040fe20003fc4070 */
[----:B------:R-:W-:Y:S01]  /*0f70*/  @!P3 IMAD.MOV R15, RZ, RZ, -R15 ;  /* 0x000000ffff0fb224 */ /* 0x000fe200078e0a0f */
[C---:B------:R-:W-:Y:S01]  /*0f80*/  ISETP.GT.U32.AND P3, PT, R4.reuse, R21, PT ;  /* 0x000000150400720c */ /* 0x040fe20003f64070 */
[----:B------:R-:W-:Y:S01]  /*0f90*/  @!P0 IMAD.MOV R13, RZ, RZ, -R13 ;  /* 0x000000ffff0d8224 */ /* 0x000fe200078e0a0d */
[----:B------:R-:W-:Y:S01]  /*0fa0*/  ISETP.GT.U32.AND P0, PT, R4, R5, PT ;  /* 0x000000050400720c */ /* 0x000fe20003f04070 */
[----:B------:R-:W-:Y:S01]  /*0fb0*/  IMAD.HI.U32 R8, R7, R10, RZ ;  /* 0x0000000a07087227 */ /* 0x000fe200078e00ff */
[----:B------:R-:W-:-:S02]  /*0fc0*/  LOP3.LUT R12, R22, 0x58, RZ, 0xfc, !PT ;  /* 0x00000058160c7812 */ /* 0x000fc400078efcff */
[----:B------:R-:W-:Y:S01]  /*0fd0*/  LOP3.LUT R14, R22, 0x54, RZ, 0xfc, !PT ;  /* 0x00000054160e7812 */ /* 0x000fe200078efcff */
[----:B------:R-:W-:Y:S01]  /*0fe0*/  IMAD.MOV R9, RZ, RZ, -R8 ;  /* 0x000000ffff097224 */ /* 0x000fe200078e0a08 */
[----:B------:R-:W-:Y:S01]  /*0ff0*/  IABS R25, R12 ;  /* 0x0000000c00197213 */ /* 0x000fe20000000000 */
[----:B------:R-:W-:Y:S01]  /*1000*/  IMAD R92, R6, UR6, RZ ;  /* 0x00000006065c7c24 */ /* 0x000fe2000f8e02ff */
[----:B------:R-:W-:Y:S01]  /*1010*/  IABS R29, R14 ;  /* 0x0000000e001d7213 */ /* 0x000fe20000000000 */
[--C-:B------:R-:W-:Y:S01]  /*1020*/  @!P6 IMAD.IADD R17, R17, 0x1, -R4.reuse ;  /* 0x000000011111e824 */ /* 0x100fe200078e0a04 */
[----:B------:R-:W-:Y:S01]  /*1030*/  IABS R31, R16 ;  /* 0x00000010001f7213 */ /* 0x000fe20000000000 */
[----:B------:R-:W-:Y:S01]  /*1040*/  @!P3 IMAD.IADD R21, R21, 0x1, -R4 ;  /* 0x000000011515b824 */ /* 0x000fe200078e0a04 */
[----:B------:R-:W-:Y:S01]  /*1050*/  ISETP.GE.AND P3, PT, R14, RZ, PT ;  /* 0x000000ff0e00720c */ /* 0x000fe20003f66270 */
[----:B------:R-:W-:Y:S01]  /*1060*/  IMAD R9, R4, R9, R10 ;  /* 0x0000000904097224 */ /* 0x000fe200078e020a */
[----:B------:R-:W-:Y:S01]  /*1070*/  LOP3.LUT R14, R22, 0x4c, RZ, 0xfc, !PT ;  /* 0x0000004c160e7812 */ /* 0x000fe200078efcff */
[----:B------:R-:W-:Y:S01]  /*1080*/  IMAD.HI.U32 R8, R7, R25, RZ ;  /* 0x0000001907087227 */ /* 0x000fe200078e00ff */
[----:B------:R-:W-:Y:S01]  /*1090*/  IABS R69, R22 ;  /* 0x0000001600457213 */ /* 0x000fe20000000000 */
[----:B------:R-:W-:Y:S01]  /*10a0*/  USHF.R.U32.HI UR6, URZ, 0x4, UR8 ;  /* 0x000000043f067899 */ /* 0x000fe20008011608 */
[----:B------:R-:W-:Y:S01]  /*10b0*/  ISETP.GT.U32.AND P6, PT, R4, R9, PT ;  /* 0x000000090400720c */ /* 0x000fe20003fc4070 */
[----:B------:R-:W-:Y:S01]  /*10c0*/  @!P0 IMAD.IADD R5, R5, 0x1, -R4 ;  /* 0x0000000105058824 */ /* 0x000fe200078e0a04 */
[----:B------:R-:W-:Y:S01]  /*10d0*/  ISETP.GE.AND P0, PT, R12, RZ, PT ;  /* 0x000000ff0c00720c */ /* 0x000fe20003f06270 */
[----:B------:R-:W-:Y:S01]  /*10e0*/  @!P4 IMAD.MOV R17, RZ, RZ, -R17 ;  /* 0x000000ffff11c224 */ /* 0x000fe200078e0a11 */
[----:B------:R-:W-:Y:S01]  /*10f0*/  ISETP.GT.U32.AND P4, PT, R4, R21, PT ;  /* 0x000000150400720c */ /* 0x000fe20003f84070 */
[----:B------:R-:W-:Y:S01]  /*1100*/  IMAD.HI.U32 R10, R7, R29, RZ ;  /* 0x0000001d070a7227 */ /* 0x000fe200078e00ff */
[----:B------:R-:W-:Y:S01]  /*1110*/  LOP3.LUT R88, R176, 0x1c, RZ, 0xfc, !PT ;  /* 0x0000001cb0587812 */ /* 0x000fe200078efcff */
[----:B------:R-:W-:Y:S01]  /*1120*/  USGXT.U32 UR6, UR6, 0xe ;  /* 0x0000000e0606789a */ /* 0x000fe20008000000 */
[----:B------:R-:W-:Y:S01]  /*1130*/  SHF.R.S32.HI R91, RZ, 0x5, R91 ;  /* 0x00000005ff5b7819 */ /* 0x000fe2000001145b */
[----:B------:R-:W-:-:S02]  /*1140*/  IMAD.MOV R12, RZ, RZ, -R8 ;  /* 0x000000ffff0c7224 */ /* 0x000fc400078e0a08 */
[----:B------:R-:W-:Y:S02]  /*1150*/  IMAD.MOV R10, RZ, RZ, -R10 ;  /* 0x000000ffff0a7224 */ /* 0x000fe400078e0a0a */
[C---:B------:R-:W-:Y:S01]  /*1160*/  IMAD R25, R4.reuse, R12, R25 ;  /* 0x0000000c04197224 */ /* 0x040fe200078e0219 */
[----:B------:R-:W-:Y:S01]  /*1170*/  IABS R12, R18 ;  /* 0x00000012000c7213 */ /* 0x000fe20000000000 */
[----:B------:R-:W-:Y:S02]  /*1180*/  IMAD.MOV.U32 R19, RZ, RZ, R5 ;  /* 0x000000ffff137224 */ /* 0x000fe400078e0005 */
[C---:B------:R-:W-:Y:S01]  /*1190*/  IMAD R29, R4.reuse, R10, R29 ;  /* 0x0000000a041d7224 */ /* 0x040fe200078e021d */
[----:B------:R-:W-:Y:S01]  /*11a0*/  IABS R10, R14 ;  /* 0x0000000e000a7213 */ /* 0x000fe20000000000 */
[----:B------:R-:W-:Y:S01]  /*11b0*/  @!P2 IMAD.MOV R19, RZ, RZ, -R19 ;  /* 0x000000ffff13a224 */ /* 0x000fe200078e0a13 */
[C---:B------:R-:W-:Y:S01]  /*11c0*/  ISETP.GT.U32.AND P2, PT, R4.reuse, R25, PT ;  /* 0x000000190400720c */ /* 0x040fe20003f44070 */
[--C-:B------:R-:W-:Y:S01]  /*11d0*/  @!P4 IMAD.IADD R21, R21, 0x1, -R4.reuse ;  /* 0x000000011515c824 */ /* 0x100fe200078e0a04 */
[----:B------:R-:W-:Y:S01]  /*11e0*/  ISETP.GT.U32.AND P4, PT, R4, R29, PT ;  /* 0x0000001d0400720c */ /* 0x000fe20003f84070 */
[----:B------:R-:W-:-:S02]  /*11f0*/  @!P6 IMAD.IADD R9, R9, 0x1, -R4 ;  /* 0x000000010909e824 */ /* 0x000fc400078e0a04 */
[----:B------:R-:W-:-:S03]  /*1200*/  IMAD.HI.U32 R8, R7, R31, RZ ;  /* 0x0000001f07087227 */ /* 0x000fc600078e00ff */
[----:B------:R-:W-:Y:S01]  /*1210*/  ISETP.GT.U32.AND P6, PT, R4, R9, PT ;  /* 0x000000090400720c */ /* 0x000fe20003fc4070 */
[----:B------:R-:W-:Y:S02]  /*1220*/  IMAD.MOV R8, RZ, RZ, -R8 ;  /* 0x000000ffff087224 */ /* 0x000fe400078e0a08 */
[----:B------:R-:W-:-:S04]  /*1230*/  IMAD.HI.U32 R5, R7, R10, RZ ;  /* 0x0000000a07057227 */ /* 0x000fc800078e00ff */
[--C-:B------:R-:W-:Y:S01]  /*1240*/  @!P2 IMAD.IADD R25, R25, 0x1, -R4.reuse ;  /* 0x000000011919a824 */ /* 0x100fe200078e0a04 */
[----:B------:R-:W-:Y:S01]  /*1250*/  ISETP.GE.AND P2, PT, R16, RZ, PT ;  /* 0x000000ff1000720c */ /* 0x000fe20003f46270 */
[--C-:B------:R-:W-:Y:S01]  /*1260*/  @!P4 IMAD.IADD R29, R29, 0x1, -R4.reuse ;  /* 0x000000011d1dc824 */ /* 0x100fe200078e0a04 */
[----:B------:R-:W-:Y:S01]  /*1270*/  LOP3.LUT R16, R22, 0x14, RZ, 0xfc, !PT ;  /* 0x0000001416107812 */ /* 0x000fe200078efcff */
[C---:B------:R-:W-:Y:S01]  /*1280*/  IMAD R31, R4.reuse, R8, R31 ;  /* 0x00000008041f7224 */ /* 0x040fe200078e021f */
[C---:B------:R-:W-:Y:S01]  /*1290*/  ISETP.GT.U32.AND P4, PT, R4.reuse, R25, PT ;  /* 0x000000190400720c */ /* 0x040fe20003f84070 */
[----:B------:R-:W-:Y:S01]  /*12a0*/  @!P6 IMAD.IADD R9, R9, 0x1, -R4 ;  /* 0x000000010909e824 */ /* 0x000fe200078e0a04 */
[----:B------:R-:W-:Y:S01]  /*12b0*/  IABS R59, R16 ;  /* 0x00000010003b7213 */ /* 0x000fe20000000000 */
[----:B------:R-:W-:Y:S01]  /*12c0*/  IMAD.MOV R5, RZ, RZ, -R5 ;  /* 0x000000ffff057224 */ /* 0x000fe200078e0a05 */
[----:B------:R-:W-:Y:S01]  /*12d0*/  ISETP.GT.U32.AND P6, PT, R4, R31, PT ;  /* 0x0000001f0400720c */ /* 0x000fe20003fc4070 */
[----:B------:R-:W-:-:S04]  /*12e0*/  IMAD.HI.U32 R8, R7, R12, RZ ;  /* 0x0000000c07087227 */ /* 0x000fc800078e00ff */
[C---:B------:R-:W-:Y:S02]  /*12f0*/  IMAD R5, R4.reuse, R5, R10 ;  /* 0x0000000504057224 */ /* 0x040fe400078e020a */
[----:B------:R-:W-:Y:S02]  /*1300*/  IMAD.MOV.U32 R23, RZ, RZ, R9 ;  /* 0x000000ffff177224 */ /* 0x000fe400078e0009 */
[----:B------:R-:W-:Y:S01]  /*1310*/  @!P4 IMAD.IADD R25, R25, 0x1, -R4 ;  /* 0x000000011919c824 */ /* 0x000fe200078e0a04 */
[----:B------:R-:W-:Y:S01]  /*1320*/  ISETP.GT.U32.AND P4, PT, R4, R5, PT ;  /* 0x000000050400720c */ /* 0x000fe20003f84070 */
[----:B------:R-:W-:Y:S02]  /*1330*/  IMAD.MOV R9, RZ, RZ, -R8 ;  /* 0x000000ffff097224 */ /* 0x000fe400078e0a08 */
[----:B------:R-:W-:-:S04]  /*1340*/  IMAD.HI.U32 R8, R7, R37, RZ ;  /* 0x0000002507087227 */ /* 0x000fc800078e00ff */
[----:B------:R-:W-:Y:S01]  /*1350*/  @!P6 IMAD.IADD R31, R31, 0x1, -R4 ;  /* 0x000000011f1fe824 */ /* 0x000fe200078e0a04 */
[C---:B------:R-:W-:Y:S01]  /*1360*/  ISETP.GT.U32.AND P6, PT, R4.reuse, R29, PT ;  /* 0x0000001d0400720c */ /* 0x040fe20003fc4070 */
[----:B------:R-:W-:Y:S02]  /*1370*/  IMAD.MOV R8, RZ, RZ, -R8 ;  /* 0x000000ffff087224 */ /* 0x000fe400078e0a08 */
[----:B------:R-:W-:Y:S01]  /*1380*/  IMAD R9, R4, R9, R12 ;  /* 0x0000000904097224 */ /* 0x000fe200078e020c */
[----:B------:R-:W-:Y:S01]  /*1390*/  LOP3.LUT R12, R22, 0x38, RZ, 0xfc, !PT ;  /* 0x00000038160c7812 */ /* 0x000fe200078efcff */
[C---:B------:R-:W-:Y:S02]  /*13a0*/  IMAD R37, R4.reuse, R8, R37 ;  /* 0x0000000804257224 */ /* 0x040fe400078e0225 */
[----:B------:R-:W-:Y:S01]  /*13b0*/  @!P4 IMAD.IADD R5, R5, 0x1, -R4 ;  /* 0x000000010505c824 */ /* 0x000fe200078e0a04 */
[----:B------:R-:W-:Y:S01]  /*13c0*/  IABS R8, R12 ;  /* 0x0000000c00087213 */ /* 0x000fe20000000000 */
[----:B------:R-:W-:Y:S01]  /*13d0*/  IMAD.HI.U32 R10, R7, R39, RZ ;  /* 0x00000027070a7227 */ /* 0x000fe200078e00ff */
[----:B------:R-:W-:-:S03]  /*13e0*/  ISETP.GT.U32.AND P4, PT, R4, R37, PT ;  /* 0x000000250400720c */ /* 0x000fc60003f84070 */
[----:B------:R-:W-:Y:S01]  /*13f0*/  @!P6 IMAD.IADD R29, R29, 0x1, -R4 ;  /* 0x000000011d1de824 */ /* 0x000fe200078e0a04 */
[C---:B------:R-:W-:Y:S01]  /*1400*/  ISETP.GT.U32.AND P6, PT, R4.reuse, R9, PT ;  /* 0x000000090400720c */ /* 0x040fe20003fc4070 */
[----:B------:R-:W-:Y:S02]  /*1410*/  IMAD.MOV R10, RZ, RZ, -R10 ;  /* 0x000000ffff0a7224 */ /* 0x000fe400078e0a0a */
[----:B------:R-:W-:Y:S01]  /*1420*/  @!P5 IMAD.MOV R21, RZ, RZ, -R21 ;  /* 0x000000ffff15d224 */ /* 0x000fe200078e0a15 */
[C---:B------:R-:W-:Y:S01]  /*1430*/  ISETP.GT.U32.AND P5, PT, R4.reuse, R31, PT ;  /* 0x0000001f0400720c */ /* 0x040fe20003fa4070 */
[----:B------:R-:W-:Y:S02]  /*1440*/  IMAD R39, R4, R10, R39 ;  /* 0x0000000a04277224 */ /* 0x000fe400078e0227 */
[----:B------:R-:W-:Y:S02]  /*1450*/  IMAD.MOV.U32 R27, RZ, RZ, R25 ;  /* 0x000000ffff1b7224 */ /* 0x000fe400078e0019 */
[----:B------:R-:W-:-:S02]  /*1460*/  @!P4 IMAD.IADD R37, R37, 0x1, -R4 ;  /* 0x000000012525c824 */ /* 0x000fc400078e0a04 */
[----:B------:R-:W-:Y:S02]  /*1470*/  IMAD.MOV.U32 R25, RZ, RZ, R8 ;  /* 0x000000ffff197224 */ /* 0x000fe400078e0008 */
[----:B------:R-:W-:Y:S01]  /*1480*/  @!P3 IMAD.MOV R29, RZ, RZ, -R29 ;  /* 0x000000ffff1db224 */ /* 0x000fe200078e0a1d */
[C---:B------:R-:W-:Y:S01]  /*1490*/  ISETP.GT.U32.AND P3, PT, R4.reuse, R39, PT ;  /* 0x000000270400720c */ /* 0x040fe20003f64070 */
[----:B------:R-:W-:Y:S01]  /*14a0*/  @!P6 IMAD.IADD R9, R9, 0x1, -R4 ;  /* 0x000000010909e824 */ /* 0x000fe200078e0a04 */
[C---:B------:R-:W-:Y:S01]  /*14b0*/  ISETP.GT.U32.AND P4, PT, R4.reuse, R37, PT ;  /* 0x000000250400720c */ /* 0x040fe20003f84070 */
[----:B------:R-:W-:Y:S01]  /*14c0*/  IMAD.HI.U32 R8, R7, R25, RZ ;  /* 0x0000001907087227 */ /* 0x000fe200078e00ff */
[----:B------:R-:W-:-:S03]  /*14d0*/  ISETP.GT.U32.AND P6, PT, R4, R5, PT ;  /* 0x000000050400720c */ /* 0x000fc60003fc4070 */
[----:B------:R-:W-:Y:S01]  /*14e0*/  @!P1 IMAD.MOV R23, RZ, RZ, -R23 ;  /* 0x000000ffff179224 */ /* 0x000fe200078e0a17 */
[----:B------:R-:W-:Y:S01]  /*14f0*/  ISETP.GE.AND P1, PT, R14, RZ, PT ;  /* 0x000000ff0e00720c */ /* 0x000fe20003f26270 */
[----:B------:R-:W-:Y:S01]  /*1500*/  @!P0 IMAD.MOV R27, RZ, RZ, -R27 ;  /* 0x000000ffff1b8224 */ /* 0x000fe200078e0a1b */
[----:B------:R-:W-:Y:S01]  /*1510*/  LOP3.LUT R14, R22, 0x34, RZ, 0xfc, !PT ;  /* 0x00000034160e7812 */ /* 0x000fe200078efcff */
[----:B------:R-:W-:Y:S01]  /*1520*/  IMAD.MOV R8, RZ, RZ, -R8 ;  /* 0x000000ffff087224 */ /* 0x000fe200078e0a08 */
[C---:B------:R-:W-:Y:S01]  /*1530*/  ISETP.GT.U32.AND P0, PT, R4.reuse, R9, PT ;  /* 0x000000090400720c */ /* 0x040fe20003f04070 */
[--C-:B------:R-:W-:Y:S01]  /*1540*/  @!P5 IMAD.IADD R31, R31, 0x1, -R4.reuse ;  /* 0x000000011f1fd824 */ /* 0x100fe200078e0a04 */
[----:B------:R-:W-:Y:S01]  /*1550*/  IABS R43, R14 ;  /* 0x0000000e002b7213 */ /* 0x000fe20000000000 */
[----:B------:R-:W-:Y:S01]  /*1560*/  IMAD R25, R4, R8, R25 ;  /* 0x0000000804197224 */ /* 0x000fe200078e0219 */
[----:B------:R-:W-:Y:S01]  /*1570*/  ISETP.GE.AND P5, PT, R18, RZ, PT ;  /* 0x000000ff1200720c */ /* 0x000fe20003fa6270 */
[----:B------:R-:W-:Y:S01]  /*1580*/  @!P2 IMAD.MOV R31, RZ, RZ, -R31 ;  /* 0x000000ffff1fa224 */ /* 0x000fe200078e0a1f */
[----:B------:R-:W-:Y:S01]  /*1590*/  ISETP.GE.AND P2, PT, R20, RZ, PT ;  /* 0x000000ff1400720c */ /* 0x000fe20003f46270 */
[--C-:B------:R-:W-:Y:S01]  /*15a0*/  @!P3 IMAD.IADD R39, R39, 0x1, -R4.reuse ;  /* 0x000000012727b824 */ /* 0x100fe200078e0a04 */
[----:B------:R-:W-:Y:S01]  /*15b0*/  IABS R20, R34 ;  /* 0x0000002200147213 */ /* 0x000fe20000000000 */
[----:B------:R-:W-:Y:S01]  /*15c0*/  @!P4 IMAD.IADD R37, R37, 0x1, -R4 ;  /* 0x000000012525c824 */ /* 0x000fe200078e0a04 */
[C---:B------:R-:W-:Y:S01]  /*15d0*/  ISETP.GT.U32.AND P4, PT, R4.reuse, R25, PT ;  /* 0x000000190400720c */ /* 0x040fe20003f84070 */
[----:B------:R-:W-:Y:S01]  /*15e0*/  IMAD.HI.U32 R10, R7, R43, RZ ;  /* 0x0000002b070a7227 */ /* 0x000fe200078e00ff */
[----:B------:R-:W-:-:S03]  /*15f0*/  ISETP.GT.U32.AND P3, PT, R4, R39, PT ;  /* 0x000000270400720c */ /* 0x000fc60003f64070 */
[----:B------:R-:W-:Y:S01]  /*1600*/  @!P6 IMAD.IADD R5, R5, 0x1, -R4 ;  /* 0x000000010505e824 */ /* 0x000fe200078e0a04 */
[----:B------:R-:W-:Y:S01]  /*1610*/  ISETP.GE.AND P6, PT, R24, RZ, PT ;  /* 0x000000ff1800720c */ /* 0x000fe20003fc6270 */
[----:B------:R-:W-:Y:S02]  /*1620*/  IMAD.MOV R10, RZ, RZ, -R10 ;  /* 0x000000ffff0a7224 */ /* 0x000fe400078e0a0a */
[--C-:B------:R-:W-:Y:S01]  /*1630*/  @!P0 IMAD.IADD R9, R9, 0x1, -R4.reuse ;  /* 0x0000000109098824 */ /* 0x100fe200078e0a04 */
[----:B------:R-:W-:Y:S01]  /*1640*/  ISETP.GE.AND P0, PT, R12, RZ, PT ;  /* 0x000000ff0c00720c */ /* 0x000fe20003f06270 */
[----:B------:R-:W-:Y:S01]  /*1650*/  IMAD R43, R4, R10, R43 ;  /* 0x0000000a042b7224 */ /* 0x000fe200078e022b */
[C---:B------:R-:W-:Y:S01]  /*1660*/  LOP3.LUT R10, R22.reuse, 0x24, RZ, 0xfc, !PT ;  /* 0x00000024160a7812 */ /* 0x040fe200078efcff */
[----:B------:R-:W-:Y:S01]  /*1670*/  IMAD.MOV.U32 R33, RZ, RZ, R5 ;  /* 0x000000ffff217224 */ /* 0x000fe200078e0005 */
[C---:B------:R-:W-:Y:S01]  /*1680*/  LOP3.LUT R5, R22.reuse, 0x30, RZ, 0xfc, !PT ;  /* 0x0000003016057812 */ /* 0x040fe200078efcff */
[----:B------:R-:W-:Y:S01]  /*1690*/  IMAD.MOV.U32 R35, RZ, RZ, R9 ;  /* 0x000000ffff237224 */ /* 0x000fe200078e0009 */
[----:B------:R-:W-:Y:S01]  /*16a0*/  LOP3.LUT R9, R22, 0x28, RZ, 0xfc, !PT ;  /* 0x0000002816097812 */ /* 0x000fe200078efcff */
[----:B------:R-:W-:Y:S01]  /*16b0*/  @!P2 IMAD.MOV R37, RZ, RZ, -R37 ;  /* 0x000000ffff25a224 */ /* 0x000fe200078e0a25 */
[----:B------:R-:W-:Y:S01]  /*16c0*/  IABS R8, R5 ;  /* 0x0000000500087213 */ /* 0x000fe20000000000 */
[----:B------:R-:W-:Y:S01]  /*16d0*/  @!P5 IMAD.MOV R35, RZ, RZ, -R35 ;  /* 0x000000ffff23d224 */ /* 0x000fe200078e0a23 */
[----:B------:R-:W-:Y:S01]  /*16e0*/  ISETP.GT.U32.AND P5, PT, R4, R43, PT ;  /* 0x0000002b0400720c */ /* 0x000fe20003fa4070 */
[--C-:B------:R-:W-:Y:S01]  /*16f0*/  @!P4 IMAD.IADD R25, R25, 0x1, -R4.reuse ;  /* 0x000000011919c824 */ /* 0x100fe200078e0a04 */
[----:B------:R-:W-:Y:S01]  /*1700*/  ISETP.GE.AND P2, PT, R5, RZ, PT ;  /* 0x000000ff0500720c */ /* 0x000fe20003f46270 */
[----:B------:R-:W-:Y:S01]  /*1710*/  @!P3 IMAD.IADD R39, R39, 0x1, -R4 ;  /* 0x000000012727b824 */ /* 0x000fe200078e0a04 */
[----:B------:R-:W-:Y:S01]  /*1720*/  LOP3.LUT R5, R22, 0x2c, RZ, 0xfc, !PT ;  /* 0x0000002c16057812 */ /* 0x000fe200078efcff */
[----:B------:R-:W-:Y:S01]  /*1730*/  @!P1 IMAD.MOV R33, RZ, RZ, -R33 ;  /* 0x000000ffff219224 */ /* 0x000fe200078e0a21 */
[----:B------:R-:W-:Y:S01]  /*1740*/  ISETP.GT.U32.AND P4, PT, R4, R25, PT ;  /* 0x000000190400720c */ /* 0x000fe20003f84070 */
[----:B------:R-:W-:Y:S01]  /*1750*/  @!P6 IMAD.MOV R39, RZ, RZ, -R39 ;  /* 0x000000ffff27e224 */ /* 0x000fe200078e0a27 */
[----:B------:R-:W-:-:S02]  /*1760*/  ISETP.GE.AND P3, PT, R5, RZ, PT ;  /* 0x000000ff0500720c */ /* 0x000fc40003f66270 */
[----:B------:R-:W-:Y:S01]  /*1770*/  IABS R12, R5 ;  /* 0x00000005000c7213 */ /* 0x000fe20000000000 */
[----:B------:R-:W-:Y:S01]  /*1780*/  IMAD.HI.U32 R5, R7, R8, RZ ;  /* 0x0000000807057227 */ /* 0x000fe200078e00ff */
[----:B------:R-:W-:Y:S02]  /*1790*/  IABS R49, R9 ;  /* 0x0000000900317213 */ /* 0x000fe40000000000 */
[----:B------:R-:W-:Y:S01]  /*17a0*/  ISETP.GE.AND P1, PT, R14, RZ, PT ;  /* 0x000000ff0e00720c */ /* 0x000fe20003f26270 */
[----:B------:R-:W-:Y:S01]  /*17b0*/  IMAD.MOV R5, RZ, RZ, -R5 ;  /* 0x000000ffff057224 */ /* 0x000fe200078e0a05 */
[----:B------:R-:W-:Y:S01]  /*17c0*/  ISETP.GE.AND P6, PT, R9, RZ, PT ;  /* 0x000000ff0900720c */ /* 0x000fe20003fc6270 */
[----:B------:R-:W-:Y:S01]  /*17d0*/  @!P5 IMAD.IADD R43, R43, 0x1, -R4 ;  /* 0x000000012b2bd824 */ /* 0x000fe200078e0a04 */
[----:B------:R-:W-:Y:S01]  /*17e0*/  IABS R51, R10 ;  /* 0x0000000a00337213 */ /* 0x000fe20000000000 */
[----:B------:R-:W-:Y:S01]  /*17f0*/  IMAD R5, R4, R5, R8 ;  /* 0x0000000504057224 */ /* 0x000fe200078e0208 */
[----:B------:R-:W-:Y:S01]  /*1800*/  LOP3.LUT R14, R22, 0x20, RZ, 0xfc, !PT ;  /* 0x00000020160e7812 */ /* 0x000fe200078efcff */
[----:B------:R-:W-:Y:S01]  /*1810*/  @!P4 IMAD.IADD R25, R25, 0x1, -R4 ;  /* 0x000000011919c824 */ /* 0x000fe200078e0a04 */
[C---:B------:R-:W-:Y:S01]  /*1820*/  ISETP.GT.U32.AND P5, PT, R4.reuse, R43, PT ;  /* 0x0000002b0400720c */ /* 0x040fe20003fa4070 */
[----:B------:R-:W-:Y:S01]  /*1830*/  IMAD.HI.U32 R8, R7, R12, RZ ;  /* 0x0000000c07087227 */ /* 0x000fe200078e00ff */
[----:B------:R-:W-:-:S02]  /*1840*/  ISETP.GT.U32.AND P4, PT, R4, R5, PT ;  /* 0x000000050400720c */ /* 0x000fc40003f84070 */
[----:B------:R-:W-:Y:S01]  /*1850*/  IABS R53, R14 ;  /* 0x0000000e00357213 */ /* 0x000fe20000000000 */
[----:B------:R-:W-:-:S04]  /*1860*/  IMAD.HI.U32 R9, R7, R49, RZ ;  /* 0x0000003107097227 */ /* 0x000fc800078e00ff */
[----:B------:R-:W-:Y:S02]  /*1870*/  IMAD.MOV R41, RZ, RZ, -R8 ;  /* 0x000000ffff297224 */ /* 0x000fe400078e0a08 */
[----:B------:R-:W-:Y:S02]  /*1880*/  IMAD.MOV R8, RZ, RZ, -R9 ;  /* 0x000000ffff087224 */ /* 0x000fe400078e0a09 */
[--C-:B------:R-:W-:Y:S01]  /*1890*/  @!P5 IMAD.IADD R43, R43, 0x1, -R4.reuse ;  /* 0x000000012b2bd824 */ /* 0x100fe200078e0a04 */
[----:B------:R-:W-:Y:S01]  /*18a0*/  ISETP.GE.AND P5, PT, R10, RZ, PT ;  /* 0x000000ff0a00720c */ /* 0x000fe20003fa6270 */
[C---:B------:R-:W-:Y:S02]  /*18b0*/  IMAD R49, R4.reuse, R8, R49 ;  /* 0x0000000804317224 */ /* 0x040fe400078e0231 */
[----:B------:R-:W-:Y:S02]  /*18c0*/  @!P4 IMAD.IADD R5, R5, 0x1, -R4 ;  /* 0x000000010505c824 */ /* 0x000fe400078e0a04 */
[----:B------:R-:W-:Y:S01]  /*18d0*/  @!P1 IMAD.MOV R43, RZ, RZ, -R43 ;  /* 0x000000ffff2b9224 */ /* 0x000fe200078e0a2b */
[C---:B------:R-:W-:Y:S01]  /*18e0*/  ISETP.GT.U32.AND P1, PT, R4.reuse, R49, PT ;  /* 0x000000310400720c */ /* 0x040fe20003f24070 */
[C---:B------:R-:W-:Y:S01]  /*18f0*/  IMAD R9, R4.reuse, R41, R12 ;  /* 0x0000002904097224 */ /* 0x040fe200078e020c */
[----:B------:R-:W-:Y:S01]  /*1900*/  ISETP.GT.U32.AND P4, PT, R4, R5, PT ;  /* 0x000000050400720c */ /* 0x000fe20003f84070 */
[----:B------:R-:W-:Y:S01]  /*1910*/  IMAD.MOV.U32 R41, RZ, RZ, R25 ;  /* 0x000000ffff297224 */ /* 0x000fe200078e0019 */
[----:B------:R-:W-:Y:S01]  /*1920*/  LOP3.LUT R12, R22, 0x18, RZ, 0xfc, !PT ;  /* 0x00000018160c7812 */ /* 0x000fe200078efcff */
[----:B------:R-:W-:-:S03]  /*1930*/  IMAD.HI.U32 R8, R7, R51, RZ ;  /* 0x0000003307087227 */ /* 0x000fc600078e00ff */
[----:B------:R-:W-:Y:S01]  /*1940*/  IABS R57, R12 ;  /* 0x0000000c00397213 */ /* 0x000fe20000000000 */
[----:B------:R-:W-:Y:S01]  /*1950*/  @!P0 IMAD.MOV R41, RZ, RZ, -R41 ;  /* 0x000000ffff298224 */ /* 0x000fe200078e0a29 */
[C---:B------:R-:W-:Y:S01]  /*1960*/  ISETP.GT.U32.AND P0, PT, R4.reuse, R9, PT ;  /* 0x000000090400720c */ /* 0x040fe20003f04070 */
[----:B------:R-:W-:Y:S02]  /*1970*/  IMAD.MOV R10, RZ, RZ, -R8 ;  /* 0x000000ffff0a7224 */ /* 0x000fe400078e0a08 */
[--C-:B------:R-:W-:Y:S02]  /*1980*/  @!P1 IMAD.IADD R49, R49, 0x1, -R4.reuse ;  /* 0x0000000131319824 */ /* 0x100fe400078e0a04 */
[----:B------:R-:W-:Y:S02]  /*1990*/  @!P4 IMAD.IADD R5, R5, 0x1, -R4 ;  /* 0x000000010505c824 */ /* 0x000fe400078e0a04 */
[----:B------:R-:W-:Y:S01]  /*19a0*/  IMAD.HI.U32 R8, R7, R53, RZ ;  /* 0x0000003507087227 */ /* 0x000fe200078e00ff */
[----:B------:R-:W-:-:S03]  /*19b0*/  ISETP.GT.U32.AND P1, PT, R4, R49, PT ;  /* 0x000000310400720c */ /* 0x000fc60003f24070 */
[----:B------:R-:W-:Y:S02]  /*19c0*/  IMAD.MOV.U32 R45, RZ, RZ, R5 ;  /* 0x000000ffff2d7224 */ /* 0x000fe400078e0005 */
[----:B------:R-:W-:-:S04]  /*19d0*/  IMAD.HI.U32 R5, R7, R59, RZ ;  /* 0x0000003b07057227 */ /* 0x000fc800078e00ff */
[----:B------:R-:W-:Y:S02]  /*19e0*/  IMAD.MOV R5, RZ, RZ, -R5 ;  /* 0x000000ffff057224 */ /* 0x000fe400078e0a05 */
[----:B------:R-:W-:Y:S02]  /*19f0*/  @!P0 IMAD.IADD R9, R9, 0x1, -R4 ;  /* 0x0000000109098824 */ /* 0x000fe400078e0a04 */
[C---:B------:R-:W-:Y:S02]  /*1a00*/  IMAD R59, R4.reuse, R5, R59 ;  /* 0x00000005043b7224 */ /* 0x040fe400078e023b */
[----:B------:R-:W-:Y:S01]  /*1a10*/  IMAD.MOV R8, RZ, RZ, -R8 ;  /* 0x000000ffff087224 */ /* 0x000fe200078e0a08 */
[C---:B------:R-:W-:Y:S01]  /*1a20*/  ISETP.GT.U32.AND P0, PT, R4.reuse, R9, PT ;  /* 0x000000090400720c */ /* 0x040fe20003f04070 */
[----:B------:R-:W-:Y:S01]  /*1a30*/  @!P1 IMAD.IADD R49, R49, 0x1, -R4 ;  /* 0x0000000131319824 */ /* 0x000fe200078e0a04 */
[C---:B------:R-:W-:Y:S01]  /*1a40*/  ISETP.GT.U32.AND P1, PT, R4.reuse, R59, PT ;  /* 0x0000003b0400720c */ /* 0x040fe20003f24070 */
[----:B------:R-:W-:-:S02]  /*1a50*/  IMAD R53, R4, R8, R53 ;  /* 0x0000000804357224 */ /* 0x000fc400078e0235 */
[----:B------:R-:W-:-:S04]  /*1a60*/  IMAD.HI.U32 R8, R7, R57, RZ ;  /* 0x0000003907087227 */ /* 0x000fc800078e00ff */
[----:B------:R-:W-:Y:S02]  /*1a70*/  IMAD.MOV R8, RZ, RZ, -R8 ;  /* 0x000000ffff087224 */ /* 0x000fe400078e0a08 */
[----:B------:R-:W-:-:S04]  /*1a80*/  IMAD.HI.U32 R5, R7, R61, RZ ;  /* 0x0000003d07057227 */ /* 0x000fc800078e00ff */
[C---:B------:R-:W-:Y:S02]  /*1a90*/  IMAD R57, R4.reuse, R8, R57 ;  /* 0x0000000804397224 */ /* 0x040fe400078e0239 */
[--C-:B------:R-:W-:Y:S02]  /*1aa0*/  @!P0 IMAD.IADD R9, R9, 0x1, -R4.reuse ;  /* 0x0000000109098824 */ /* 0x100fe400078e0a04 */
[----:B------:R-:W-:Y:S01]  /*1ab0*/  @!P1 IMAD.IADD R59, R59, 0x1, -R4 ;  /* 0x000000013b3b9824 */ /* 0x000fe200078e0a04 */
[C---:B------:R-:W-:Y:S01]  /*1ac0*/  ISETP.GT.U32.AND P0, PT, R4.reuse, R57, PT ;  /* 0x000000390400720c */ /* 0x040fe20003f04070 */
[----:B------:R-:W-:Y:S02]  /*1ad0*/  IMAD.MOV.U32 R47, RZ, RZ, R9 ;  /* 0x000000ffff2f7224 */ /* 0x000fe400078e0009 */
[----:B------:R-:W-:Y:S01]  /*1ae0*/  IMAD.MOV R9, RZ, RZ, -R5 ;  /* 0x000000ffff097224 */ /* 0x000fe200078e0a05 */
[C---:B------:R-:W-:Y:S01]  /*1af0*/  ISETP.GT.U32.AND P1, PT, R4.reuse, R59, PT ;  /* 0x0000003b0400720c */ /* 0x040fe20003f24070 */
[----:B------:R-:W-:Y:S01]  /*1b00*/  IMAD R51, R4, R10, R51 ;  /* 0x0000000a04337224 */ /* 0x000fe200078e0233 */
[----:B------:R-:W-:Y:S01]  /*1b10*/  LEA.HI R10, R0, R93, RZ, 0x1b ;  /* 0x0000005d000a7211 */ /* 0x000fe200078fd8ff */
[----:B------:R-:W-:-:S02]  /*1b20*/  IMAD R61, R4, R9, R61 ;  /* 0x00000009043d7224 */ /* 0x000fc400078e023d */
[----:B------:R-:W-:Y:S01]  /*1b30*/  @!P2 IMAD.MOV R45, RZ, RZ, -R45 ;  /* 0x000000ffff2da224 */ /* 0x000fe200078e0a2d */
[C---:B------:R-:W-:Y:S01]  /*1b40*/  ISETP.GT.U32.AND P2, PT, R4.reuse, R53, PT ;  /* 0x000000350400720c */ /* 0x040fe20003f44070 */
[----:B------:R-:W-:Y:S01]  /*1b50*/  IMAD.HI.U32 R8, R7, R63, RZ ;  /* 0x0000003f07087227 */ /* 0x000fe200078e00ff */
[----:B------:R-:W-:-:S03]  /*1b60*/  ISETP.GT.U32.AND P4, PT, R4, R51, PT ;  /* 0x000000330400720c */ /* 0x000fc60003f84070 */
[--C-:B------:R-:W-:Y:S02]  /*1b70*/  @!P0 IMAD.IADD R57, R57, 0x1, -R4.reuse ;  /* 0x0000000139398824 */ /* 0x100fe400078e0a04 */
[----:B------:R-:W-:Y:S01]  /*1b80*/  @!P1 IMAD.IADD R59, R59, 0x1, -R4 ;  /* 0x000000013b3b9824 */ /* 0x000fe200078e0a04 */
[C---:B------:R-:W-:Y:S01]  /*1b90*/  ISETP.GT.U32.AND P1, PT, R4.reuse, R61, PT ;  /* 0x0000003d0400720c */ /* 0x040fe20003f24070 */
[----:B------:R-:W-:Y:S01]  /*1ba0*/  IMAD.MOV R8, RZ, RZ, -R8 ;  /* 0x000000ffff087224 */ /* 0x000fe200078e0a08 */
[----:B------:R-:W-:Y:S01]  /*1bb0*/  ISETP.GT.U32.AND P0, PT, R4, R57, PT ;  /* 0x000000390400720c */ /* 0x000fe20003f04070 */
[----:B------:R-:W-:Y:S02]  /*1bc0*/  VIADD R5, R10, 0x7c ;  /* 0x0000007c0a057836 */ /* 0x000fe40000000000 */
[----:B------:R-:W-:Y:S02]  /*1bd0*/  IMAD R63, R4, R8, R63 ;  /* 0x00000008043f7224 */ /* 0x000fe400078e023f */
[--C-:B------:R-:W-:Y:S01]  /*1be0*/  @!P2 IMAD.IADD R53, R53, 0x1, -R4.reuse ;  /* 0x000000013535a824 */ /* 0x100fe200078e0a04 */
[----:B------:R-:W-:Y:S01]  /*1bf0*/  IABS R9, R5 ;  /* 0x0000000500097213 */ /* 0x000fe20000000000 */
[----:B------:R-:W-:-:S02]  /*1c00*/  @!P4 IMAD.IADD R51, R51, 0x1, -R4 ;  /* 0x000000013333c824 */ /* 0x000fc400078e0a04 */
[----:B------:R-:W-:Y:S01]  /*1c10*/  VIADD R24, R10, 0x5c ;  /* 0x0000005c0a187836 */ /* 0x000fe20000000000 */
[C---:B------:R-:W-:Y:S01]  /*1c20*/  ISETP.GT.U32.AND P2, PT, R4.reuse, R53, PT ;  /* 0x000000350400720c */ /* 0x040fe20003f44070 */
[--C-:B------:R-:W-:Y:S01]  /*1c30*/  @!P1 IMAD.IADD R61, R61, 0x1, -R4.reuse ;  /* 0x000000013d3d9824 */ /* 0x100fe200078e0a04 */
[C---:B------:R-:W-:Y:S01]  /*1c40*/  ISETP.GT.U32.AND P1, PT, R4.reuse, R63, PT ;  /* 0x0000003f0400720c */ /* 0x040fe20003f24070 */
[----:B------:R-:W-:Y:S01]  /*1c50*/  @!P0 IMAD.IADD R57, R57, 0x1, -R4 ;  /* 0x0000000139398824 */ /* 0x000fe200078e0a04 */
[----:B------:R-:W-:Y:S01]  /*1c60*/  ISETP.GE.AND P0, PT, R5, RZ, PT ;  /* 0x000000ff0500720c */ /* 0x000fe20003f06270 */
[----:B------:R-:W-:Y:S01]  /*1c70*/  IMAD.HI.U32 R5, R7, R65, RZ ;  /* 0x0000004107057227 */ /* 0x000fe200078e00ff */
[----:B------:R-:W-:Y:S02]  /*1c80*/  ISETP.GT.U32.AND P4, PT, R4, R51, PT ;  /* 0x000000330400720c */ /* 0x000fe40003f84070 */
[----:B------:R-:W-:Y:S01]  /*1c90*/  IABS R25, R24 ;  /* 0x0000001800197213 */ /* 0x000fe20000000000 */
[----:B------:R-:W-:-:S02]  /*1ca0*/  IMAD.MOV R8, RZ, RZ, -R5 ;  /* 0x000000ffff087224 */ /* 0x000fc400078e0a05 */
[----:B------:R-:W-:-:S04]  /*1cb0*/  IMAD.HI.U32 R5, R7, R9, RZ ;  /* 0x0000000907057227 */ /* 0x000fc800078e00ff */
[----:B------:R-:W-:Y:S02]  /*1cc0*/  IMAD R65, R4, R8, R65 ;  /* 0x0000000804417224 */ /* 0x000fe400078e0241 */
[----:B------:R-:W-:Y:S02]  /*1cd0*/  VIADD R26, R10, 0x3c ;  /* 0x0000003c0a1a7836 */ /* 0x000fe40000000000 */
[--C-:B------:R-:W-:Y:S01]  /*1ce0*/  @!P1 IMAD.IADD R63, R63, 0x1, -R4.reuse ;  /* 0x000000013f3f9824 */ /* 0x100fe200078e0a04 */
[----:B------:R-:W-:Y:S01]  /*1cf0*/  ISETP.GT.U32.AND P1, PT, R4, R65, PT ;  /* 0x000000410400720c */ /* 0x000fe20003f24070 */
[----:B------:R-:W-:Y:S02]  /*1d00*/  IMAD.MOV R5, RZ, RZ, -R5 ;  /* 0x000000ffff057224 */ /* 0x000fe400078e0a05 */
[--C-:B------:R-:W-:Y:S01]  /*1d10*/  @!P2 IMAD.IADD R53, R53, 0x1, -R4.reuse ;  /* 0x000000013535a824 */ /* 0x100fe200078e0a04 */
[----:B------:R-:W-:Y:S01]  /*1d20*/  ISETP.GE.AND P2, PT, R16, RZ, PT ;  /* 0x000000ff1000720c */ /* 0x000fe20003f46270 */
[----:B------:R-:W-:Y:S01]  /*1d30*/  @!P4 IMAD.IADD R51, R51, 0x1, -R4 ;  /* 0x000000013333c824 */ /* 0x000fe200078e0a04 */
[----:B------:R-:W-:Y:S01]  /*1d40*/  ISETP.GE.AND P4, PT, R12, RZ, PT ;  /* 0x000000ff0c00720c */ /* 0x000fe20003f86270 */
[----:B------:R-:W-:Y:S01]  /*1d50*/  IMAD R9, R4, R5, R9 ;  /* 0x0000000504097224 */ /* 0x000fe200078e0209 */
[----:B------:R-:W-:Y:S01]  /*1d60*/  IABS R16, R26 ;  /* 0x0000001a00107213 */ /* 0x000fe20000000000 */
[----:B------:R-:W-:-:S04]  /*1d70*/  IMAD.HI.U32 R5, R7, R25, RZ ;  /* 0x0000001907057227 */ /* 0x000fc800078e00ff */
[----:B------:R-:W-:Y:S02]  /*1d80*/  VIADD R10, R10, 0x1c ;  /* 0x0000001c0a0a7836 */ /* 0x000fe40000000000 */
[----:B------:R-:W-:Y:S01]  /*1d90*/  @!P3 IMAD.MOV R47, RZ, RZ, -R47 ;  /* 0x000000ffff2fb224 */ /* 0x000fe200078e0a2f */
[----:B------:R-:W-:Y:S01]  /*1da0*/  ISETP.GE.AND P3, PT, R14, RZ, PT ;  /* 0x000000ff0e00720c */ /* 0x000fe20003f66270 */
[----:B------:R-:W-:Y:S01]  /*1db0*/  IMAD.HI.U32 R8, R7, R16, RZ ;  /* 0x0000001007087227 */ /* 0x000fe200078e00ff */
[----:B------:R-:W-:-:S03]  /*1dc0*/  IABS R18, R10 ;  /* 0x0000000a00127213 */ /* 0x000fc60000000000 */
[----:B------:R-:W-:Y:S02]  /*1dd0*/  IMAD.MOV R14, RZ, RZ, -R5 ;  /* 0x000000ffff0e7224 */ /* 0x000fe400078e0a05 */
[----:B------:R-:W-:Y:S02]  /*1de0*/  IMAD.MOV R55, RZ, RZ, -R8 ;  /* 0x000000ffff377224 */ /* 0x000fe400078e0a08 */
[----:B------:R-:W-:Y:S01]  /*1df0*/  IMAD R25, R4, R14, R25 ;  /* 0x0000000e04197224 */ /* 0x000fe200078e0219 */
[----:B------:R-:W-:Y:S01]  /*1e00*/  LOP3.LUT R14, R176, 0x6, RZ, 0xfc, !PT ;  /* 0x00000006b00e7812 */ /* 0x000fe200078efcff */
[----:B------:R-:W-:Y:S01]  /*1e10*/  @!P1 IMAD.IADD R65, R65, 0x1, -R4 ;  /* 0x0000000141419824 */ /* 0x000fe200078e0a04 */
[----:B------:R-:W-:Y:S01]  /*1e20*/  ISETP.GT.U32.AND P1, PT, R4, R61, PT ;  /* 0x0000003d0400720c */ /* 0x000fe20003f24070 */
[----:B------:R-:W-:-:S04]  /*1e30*/  IMAD.HI.U32 R12, R7, R18, RZ ;  /* 0x00000012070c7227 */ /* 0x000fc800078e00ff */
[----:B------:R-:W-:-:S04]  /*1e40*/  IMAD.HI.U32 R5, R7, R20, RZ ;  /* 0x0000001407057227 */ /* 0x000fc800078e00ff */
[----:B------:R-:W-:-:S04]  /*1e50*/  IMAD.HI.U32 R8, R7, R69, RZ ;  /* 0x0000004507087227 */ /* 0x000fc800078e00ff */
[----:B------:R-:W-:Y:S01]  /*1e60*/  IMAD R7, R4, R55, R16 ;  /* 0x0000003704077224 */ /* 0x000fe200078e0210 */
[----:B------:R-:W-:Y:S01]  /*1e70*/  LOP3.LUT R16, R176, 0xa, RZ, 0xfc, !PT ;  /* 0x0000000ab0107812 */ /* 0x000fe200078efcff */
[----:B------:R-:W-:Y:S01]  /*1e80*/  @!P6 IMAD.MOV R49, RZ, RZ, -R49 ;  /* 0x000000ffff31e224 */ /* 0x000fe200078e0a31 */
[C---:B------:R-:W-:Y:S01]  /*1e90*/  ISETP.GT.U32.AND P6, PT, R4.reuse, R63, PT ;  /* 0x0000003f0400720c */ /* 0x040fe20003fc4070 */
[----:B------:R-:W-:Y:S01]  /*1ea0*/  @!P5 IMAD.MOV R51, RZ, RZ, -R51 ;  /* 0x000000ffff33d224 */ /* 0x000fe200078e0a33 */
[C---:B------:R-:W-:Y:S01]  /*1eb0*/  ISETP.GT.U32.AND P5, PT, R4.reuse, R65, PT ;  /* 0x000000410400720c */ /* 0x040fe20003fa4070 */
[----:B------:R-:W-:Y:S01]  /*1ec0*/  @!P4 IMAD.MOV R57, RZ, RZ, -R57 ;  /* 0x000000ffff39c224 */ /* 0x000fe200078e0a39 */
[C---:B------:R-:W-:Y:S01]  /*1ed0*/  ISETP.GT.U32.AND P4, PT, R4.reuse, R25, PT ;  /* 0x000000190400720c */ /* 0x040fe20003f84070 */
[----:B------:R-:W-:Y:S01]  /*1ee0*/  @!P3 IMAD.MOV R53, RZ, RZ, -R53 ;  /* 0x000000ffff35b224 */ /* 0x000fe200078e0a35 */
[C---:B------:R-:W-:Y:S01]  /*1ef0*/  ISETP.GT.U32.AND P3, PT, R4.reuse, R9, PT ;  /* 0x000000090400720c */ /* 0x040fe20003f64070 */
[----:B------:R-:W-:Y:S01]  /*1f00*/  @!P2 IMAD.MOV R59, RZ, RZ, -R59 ;  /* 0x000000ffff3ba224 */ /* 0x000fe200078e0a3b */
[----:B------:R-:W-:Y:S01]  /*1f10*/  ISETP.GT.U32.AND P2, PT, R4, R7, PT ;  /* 0x000000070400720c */ /* 0x000fe20003f44070 */
[----:B------:R-:W-:Y:S01]  /*1f20*/  IMAD.MOV R67, RZ, RZ, -R12 ;  /* 0x000000ffff437224 */ /* 0x000fe200078e0a0c */
[----:B------:R-:W-:Y:S01]  /*1f30*/  LOP3.LUT R12, R176, 0x2, RZ, 0xfc, !PT ;  /* 0x00000002b00c7812 */ /* 0x000fe200078efcff */
[----:B------:R-:W-:-:S02]  /*1f40*/  IMAD.MOV R5, RZ, RZ, -R5 ;  /* 0x000000ffff057224 */ /* 0x000fc400078e0a05 */
[----:B------:R-:W-:Y:S02]  /*1f50*/  IMAD.MOV R8, RZ, RZ, -R8 ;  /* 0x000000ffff087224 */ /* 0x000fe400078e0a08 */
[----:B------:R-:W-:Y:S01]  /*1f60*/  IMAD R55, R4, R67, R18 ;  /* 0x0000004304377224 */ /* 0x000fe200078e0212 */
[----:B------:R-:W-:Y:S01]  /*1f70*/  LOP3.LUT R18, R176, 0x10, RZ, 0xfc, !PT ;  /* 0x00000010b0127812 */ /* 0x000fe200078efcff */
[C---:B------:R-:W-:Y:S01]  /*1f80*/  IMAD R69, R4.reuse, R8, R69 ;  /* 0x0000000804457224 */ /* 0x040fe200078e0245 */
[----:B------:R-:W-:Y:S01]  /*1f90*/  SHF.R.S32.HI R8, RZ, 0x2, R0 ;  /* 0x00000002ff087819 */ /* 0x000fe20000011400 */
[----:B------:R-:W-:Y:S01]  /*1fa0*/  IMAD R67, R4, R5, R20 ;  /* 0x0000000504437224 */ /* 0x000fe200078e0214 */
[----:B------:R-:W-:Y:S01]  /*1fb0*/  LOP3.LUT R20, R176, 0x14, RZ, 0xfc, !PT ;  /* 0x00000014b0147812 */ /* 0x000fe200078efcff */
[--C-:B------:R-:W-:Y:S01]  /*1fc0*/  @!P1 IMAD.IADD R61, R61, 0x1, -R4.reuse ;  /* 0x000000013d3d9824 */ /* 0x100fe200078e0a04 */
[C---:B------:R-:W-:Y:S01]  /*1fd0*/  ISETP.GT.U32.AND P1, PT, R4.reuse, R55, PT ;  /* 0x000000370400720c */ /* 0x040fe20003f24070 */
[--C-:B------:R-:W-:Y:S01]  /*1fe0*/  @!P6 IMAD.IADD R63, R63, 0x1, -R4.reuse ;  /* 0x000000013f3fe824 */ /* 0x100fe200078e0a04 */
[----:B------:R-:W-:Y:S01]  /*1ff0*/  ISETP.GT.U32.AND P6, PT, R4, R69, PT ;  /* 0x000000450400720c */ /* 0x000fe20003fc4070 */
[--C-:B------:R-:W-:Y:S01]  /*2000*/  @!P5 IMAD.IADD R65, R65, 0x1, -R4.reuse ;  /* 0x000000014141d824 */ /* 0x100fe200078e0a04 */
[----:B------:R-:W-:Y:S01]  /*2010*/  ISETP.GE.AND P5, PT, R28, RZ, PT ;  /* 0x000000ff1c00720c */ /* 0x000fe20003fa6270 */
[--C-:B------:R-:W-:Y:S01]  /*2020*/  @!P4 IMAD.IADD R25, R25, 0x1, -R4.reuse ;  /* 0x000000011919c824 */ /* 0x100fe200078e0a04 */
[----:B------:R-:W-:Y:S01]  /*2030*/  ISETP.GT.U32.AND P4, PT, R4, R67, PT ;  /* 0x000000430400720c */ /* 0x000fe20003f84070 */
[--C-:B------:R-:W-:Y:S01]  /*2040*/  @!P3 IMAD.IADD R9, R9, 0x1, -R4.reuse ;  /* 0x000000010909b824 */ /* 0x100fe200078e0a04 */
[----:B------:R-:W-:Y:S01]  /*2050*/  ISETP.GE.AND P3, PT, R30, RZ, PT ;  /* 0x000000ff1e00720c */ /* 0x000fe20003f66270 */
[--C-:B------:R-:W-:Y:S01]  /*2060*/  @!P2 IMAD.IADD R7, R7, 0x1, -R4.reuse ;  /* 0x000000010707a824 */ /* 0x100fe200078e0a04 */
[----:B------:R-:W-:Y:S01]  /*2070*/  ISETP.GE.AND P2, PT, R32, RZ, PT ;  /* 0x000000ff2000720c */ /* 0x000fe20003f46270 */
[----:B------:R-:W-:Y:S01]  /*2080*/  IMAD.SHL.U32 R5, R0, 0x20, RZ ;  /* 0x0000002000057824 */ /* 0x000fe200078e00ff */
[----:B------:R-:W-:Y:S01]  /*2090*/  SGXT R8, R8, 0x1 ;  /* 0x000000010808781a */ /* 0x000fe20000000200 */
[--C-:B------:R-:W-:Y:S01]  /*20a0*/  @!P1 IMAD.IADD R55, R55, 0x1, -R4.reuse ;  /* 0x0000000137379824 */ /* 0x100fe200078e0a04 */
[C---:B------:R-:W-:Y:S01]  /*20b0*/  ISETP.GT.U32.AND P1, PT, R4.reuse, R9, PT ;  /* 0x000000090400720c */ /* 0x040fe20003f24070 */
[--C-:B------:R-:W-:Y:S01]  /*20c0*/  @!P6 IMAD.IADD R69, R69, 0x1, -R4.reuse ;  /* 0x000000014545e824 */ /* 0x100fe200078e0a04 */
[C---:B------:R-:W-:Y:S01]  /*20d0*/  ISETP.GT.U32.AND P6, PT, R4.reuse, R7, PT ;  /* 0x000000070400720c */ /* 0x040fe20003fc4070 */
[----:B------:R-:W-:Y:S01]  /*20e0*/  @!P5 IMAD.MOV R61, RZ, RZ, -R61 ;  /* 0x000000ffff3dd224 */ /* 0x000fe200078e0a3d */
[C---:B------:R-:W-:Y:S01]  /*20f0*/  ISETP.GT.U32.AND P5, PT, R4.reuse, R25, PT ;  /* 0x000000190400720c */ /* 0x040fe20003fa4070 */
[----:B------:R-:W-:Y:S01]  /*2100*/  @!P4 IMAD.IADD R67, R67, 0x1, -R4 ;  /* 0x000000014343c824 */ /* 0x000fe200078e0a04 */
[C---:B------:R-:W-:Y:S01]  /*2110*/  ISETP.GT.U32.AND P4, PT, R4.reuse, R69, PT ;  /* 0x000000450400720c */ /* 0x040fe20003f84070 */
[----:B------:R-:W-:Y:S01]  /*2120*/  @!P3 IMAD.MOV R63, RZ, RZ, -R63 ;  /* 0x000000ffff3fb224 */ /* 0x000fe200078e0a3f */
[C---:B------:R-:W-:Y:S01]  /*2130*/  ISETP.GT.U32.AND P3, PT, R4.reuse, R55, PT ;  /* 0x000000370400720c */ /* 0x040fe20003f64070 */
[----:B------:R-:W-:Y:S01]  /*2140*/  @!P2 IMAD.MOV R65, RZ, RZ, -R65 ;  /* 0x000000ffff41a224 */ /* 0x000fe200078e0a41 */
[----:B------:R-:W-:-:S02]  /*2150*/  ISETP.GT.U32.AND P2, PT, R4, R67, PT ;  /* 0x000000430400720c */ /* 0x000fc40003f44070 */
[----:B------:R-:W-:Y:S01]  /*2160*/  LOP3.LUT R5, R5, 0x760, RZ, 0xc0, !PT ;  /* 0x0000076005057812 */ /* 0x000fe200078ec0ff */
[--C-:B------:R-:W-:Y:S01]  /*2170*/  @!P1 IMAD.IADD R9, R9, 0x1, -R4.reuse ;  /* 0x0000000109099824 */ /* 0x100fe200078e0a04 */
[----:B------:R-:W-:Y:S01]  /*2180*/  ISETP.GE.AND P1, PT, R24, RZ, PT ;  /* 0x000000ff1800720c */ /* 0x000fe20003f26270 */
        /* <DEDUP_REMOVED lines=8> */
[----:B------:R-:W-:Y:S01]  /*2210*/  @!P2 IMAD.IADD R67, R67, 0x1, -R4 ;  /* 0x000000014343a824 */ /* 0x000fe200078e0a04 */
[----:B------:R-:W-:Y:S01]  /*2220*/  ISETP.NE.AND P2, PT, R89, RZ, PT ;  /* 0x000000ff5900720c */ /* 0x000fe20003f45270 */
[----:B------:R-:W-:Y:S01]  /*2230*/  @!P0 IMAD.MOV R9, RZ, RZ, -R9 ;  /* 0x000000ffff098224 */ /* 0x000fe200078e0a09 */
[----:B------:R-:W-:Y:S01]  /*2240*/  LOP3.LUT R4, RZ, R89, RZ, 0x33, !PT ;  /* 0x00000059ff047212 */ /* 0x000fe200078e33ff */
[----:B------:R-:W-:Y:S01]  /*2250*/  @!P1 IMAD.MOV R25, RZ, RZ, -R25 ;  /* 0x000000ffff199224 */ /* 0x000fe200078e0a19 */
[----:B------:R-:W-:Y:S01]  /*2260*/  LOP3.LUT R89, R0, 0x1f, RZ, 0xc0, !PT ;  /* 0x0000001f00597812 */ /* 0x000fe200078ec0ff */
[----:B------:R-:W-:Y:S01]  /*2270*/  @!P6 IMAD.MOV R55, RZ, RZ, -R55 ;  /* 0x000000ffff37e224 */ /* 0x000fe200078e0a37 */
[C---:B------:R-:W-:Y:S01]  /*2280*/  SEL R13, R4.reuse, R13, !P2 ;  /* 0x0000000d040d7207 */ /* 0x040fe20005000000 */
[----:B------:R-:W-:Y:S01]  /*2290*/  @!P5 IMAD.MOV R7, RZ, RZ, -R7 ;  /* 0x000000ffff07d224 */ /* 0x000fe200078e0a07 */
[C---:B------:R-:W-:Y:S01]  /*22a0*/  SEL R27, R4.reuse, R27, !P2 ;  /* 0x0000001b041b7207 */ /* 0x040fe20005000000 */
[----:B------:R-:W-:Y:S01]  /*22b0*/  @!P4 IMAD.MOV R67, RZ, RZ, -R67 ;  /* 0x000000ffff43c224 */ /* 0x000fe200078e0a43 */
[C---:B------:R-:W-:Y:S01]  /*22c0*/  SEL R9, R4.reuse, R9, !P2 ;  /* 0x0000000904097207 */ /* 0x040fe20005000000 */
[----:B------:R-:W-:Y:S01]  /*22d0*/  IMAD R13, R13, UR4, RZ ;  /* 0x000000040d0d7c24 */ /* 0x000fe2000f8e02ff */
[C---:B------:R-:W-:Y:S01]  /*22e0*/  SEL R7, R4.reuse, R7, !P2 ;  /* 0x0000000704077207 */ /* 0x040fe20005000000 */
[----:B------:R-:W-:Y:S01]  /*22f0*/  @!P3 IMAD.MOV R69, RZ, RZ, -R69 ;  /* 0x000000ffff45b224 */ /* 0x000fe200078e0a45 */
[C---:B------:R-:W-:Y:S01]  /*2300*/  SEL R11, R4.reuse, R11, !P2 ;  /* 0x0000000b040b7207 */ /* 0x040fe20005000000 */
[----:B------:R-:W-:Y:S01]  /*2310*/  IMAD R27, R27, UR4, RZ ;  /* 0x000000041b1b7c24 */ /* 0x000fe2000f8e02ff */
[----:B------:R-:W-:Y:S01]  /*2320*/  SHF.R.S32.HI R198, RZ, 0x1f, R13 ;  /* 0x0000001fffc67819 */ /* 0x000fe2000001140d */
[----:B------:R-:W-:Y:S01]  /*2330*/  IMAD R7, R7, UR4, RZ ;  /* 0x0000000407077c24 */ /* 0x000fe2000f8e02ff */
[----:B------:R-:W-:Y:S01]  /*2340*/  IADD3 R180, P3, R13, UR14, RZ ;  /* 0x0000000e0db47c10 */ /* 0x000fe2000ff7e0ff */
[----:B------:R-:W-:Y:S01]  /*2350*/  IMAD R9, R9, UR4, RZ ;  /* 0x0000000409097c24 */ /* 0x000fe2000f8e02ff */
[C---:B------:R-:W-:Y:S01]  /*2360*/  SEL R15, R4.reuse, R15, !P2 ;  /* 0x0000000f040f7207 */ /* 0x040fe20005000000 */
[----:B------:R-:W-:Y:S01]  /*2370*/  IMAD R11, R11, UR4, RZ ;  /* 0x000000040b0b7c24 */ /* 0x000fe2000f8e02ff */
[----:B------:R-:W-:Y:S01]  /*2380*/  SEL R17, R4, R17, !P2 ;  /* 0x0000001104117207 */ /* 0x000fe20005000000 */
[----:B------:R-:W-:Y:S01]  /*2390*/  IMAD R89, R89, UR5, RZ ;  /* 0x0000000559597c24 */ /* 0x000fe2000f8e02ff */
[----:B------:R-:W-:Y:S01]  /*23a0*/  IADD3.X R198, R198, UR15, RZ, P3, !PT ;  /* 0x0000000fc6c67c10 */ /* 0x000fe20009ffe4ff */
[----:B------:R-:W-:Y:S01]  /*23b0*/  IMAD R15, R15, UR4, RZ ;  /* 0x000000040f0f7c24 */ /* 0x000fe2000f8e02ff */
[----:B------:R-:W-:Y:S01]  /*23c0*/  SHF.R.S32.HI R238, RZ, 0x1f, R27 ;  /* 0x0000001fffee7819 */ /* 0x000fe2000001141b */
[----:B------:R-:W-:Y:S01]  /*23d0*/  IMAD R17, R17, UR4, RZ ;  /* 0x0000000411117c24 */ /* 0x000fe2000f8e02ff */
[----:B------:R-:W-:-:S02]  /*23e0*/  IADD3 R200, P3, R27, UR14, RZ ;  /* 0x0000000e1bc87c10 */ /* 0x000fc4000ff7e0ff */
[----:B------:R-:W-:Y:S02]  /*23f0*/  CS2R R26, SRZ ;  /* 0x00000000001a7805 */ /* 0x000fe4000001ff00 */
[C---:B------:R-:W-:Y:S02]  /*2400*/  SEL R19, R4.reuse, R19, !P2 ;  /* 0x0000001304137207 */ /* 0x040fe40005000000 */
[C---:B------:R-:W-:Y:S02]  /*2410*/  SEL R21, R4.reuse, R21, !P2 ;  /* 0x0000001504157207 */ /* 0x040fe40005000000 */
[C---:B------:R-:W-:Y:S01]  /*2420*/  SEL R23, R4.reuse, R23, !P2 ;  /* 0x0000001704177207 */ /* 0x040fe20005000000 */
[----:B------:R-:W-:Y:S01]  /*2430*/  IMAD R19, R19, UR4, RZ ;  /* 0x0000000413137c24 */ /* 0x000fe2000f8e02ff */
[C---:B------:R-:W-:Y:S01]  /*2440*/  SEL R25, R4.reuse, R25, !P2 ;  /* 0x0000001904197207 */ /* 0x040fe20005000000 */
[----:B------:R-:W-:Y:S01]  /*2450*/  IMAD R21, R21, UR4, RZ ;  /* 0x0000000415157c24 */ /* 0x000fe2000f8e02ff */
[C---:B------:R-:W-:Y:S01]  /*2460*/  SEL R29, R4.reuse, R29, !P2 ;  /* 0x0000001d041d7207 */ /* 0x040fe20005000000 */
[----:B------:R-:W-:Y:S01]  /*2470*/  IMAD R23, R23, UR4, RZ ;  /* 0x0000000417177c24 */ /* 0x000fe2000f8e02ff */
[----:B------:R-:W-:Y:S01]  /*2480*/  SEL R31, R4, R31, !P2 ;  /* 0x0000001f041f7207 */ /* 0x000fe20005000000 */
[----:B------:R-:W-:Y:S01]  /*2490*/  IMAD R25, R25, UR4, RZ ;  /* 0x0000000419197c24 */ /* 0x000fe2000f8e02ff */
[----:B------:R-:W-:Y:S01]  /*24a0*/  IADD3.X R238, R238, UR15, RZ, P3, !PT ;  /* 0x0000000feeee7c10 */ /* 0x000fe20009ffe4ff */
[----:B------:R-:W-:Y:S01]  /*24b0*/  IMAD R29, R29, UR4, RZ ;  /* 0x000000041d1d7c24 */ /* 0x000fe2000f8e02ff */
[C---:B------:R-:W-:Y:S01]  /*24c0*/  SEL R33, R4.reuse, R33, !P2 ;  /* 0x0000002104217207 */ /* 0x040fe20005000000 */
[----:B------:R-:W-:Y:S01]  /*24d0*/  IMAD R31, R31, UR4, RZ ;  /* 0x000000041f1f7c24 */ /* 0x000fe2000f8e02ff */
[----:B------:R-:W-:-:S02]  /*24e0*/  SEL R35, R4, R35, !P2 ;  /* 0x0000002304237207 */ /* 0x000fc40005000000 */
[C---:B------:R-:W-:Y:S01]  /*24f0*/  SEL R37, R4.reuse, R37, !P2 ;  /* 0x0000002504257207 */ /* 0x040fe20005000000 */
[----:B------:R-:W-:Y:S01]  /*2500*/  IMAD R33, R33, UR4, RZ ;  /* 0x0000000421217c24 */ /* 0x000fe2000f8e02ff */
        /* <DEDUP_REMOVED lines=30> */
[----:B------:R-:W-:Y:S01]  /*26f0*/  SHF.R.S32.HI R144, RZ, 0x1f, R7 ;  /* 0x0000001fff907819 */ /* 0x000fe20000011407 */
[----:B------:R-:W-:Y:S01]  /*2700*/  IMAD R65, R65, UR4, RZ ;  /* 0x0000000441417c24 */ /* 0x000fe2000f8e02ff */
[----:B------:R-:W-:Y:S01]  /*2710*/  IADD3 R170, P3, R7, UR14, RZ ;  /* 0x0000000e07aa7c10 */ /* 0x000fe2000ff7e0ff */
[----:B------:R-:W-:Y:S01]  /*2720*/  IMAD R67, R67, UR4, RZ ;  /* 0x0000000443437c24 */ /* 0x000fe2000f8e02ff */
[----:B------:R-:W-:Y:S01]  /*2730*/  SEL R4, R4, R69, !P2 ;  /* 0x0000004504047207 */ /* 0x000fe20005000000 */
[----:B------:R-:W0:Y:S01]  /*2740*/  LDC R7, c[0x0][0x238] ;  /* 0x00008e00ff077b82 */ /* 0x000e220000000800 */
[----:B------:R-:W-:-:S02]  /*2750*/  SHF.R.S32.HI R190, RZ, 0x1f, R9 ;  /* 0x0000001fffbe7819 */ /* 0x000fc40000011409 */
[----:B------:R-:W-:Y:S02]  /*2760*/  CS2R R68, SRZ ;  /* 0x0000000000447805 */ /* 0x000fe4000001ff00 */
[----:B------:R-:W-:Y:S01]  /*2770*/  IADD3 R6, P5, R9, UR14, RZ ;  /* 0x0000000e09067c10 */ /* 0x000fe2000ffbe0ff */
[----:B------:R-:W-:Y:S01]  /*2780*/  IMAD R4, R4, UR4, RZ ;  /* 0x0000000404047c24 */ /* 0x000fe2000f8e02ff */
[----:B------:R-:W-:Y:S01]  /*2790*/  SHF.R.S32.HI R194, RZ, 0x1f, R11 ;  /* 0x0000001fffc27819 */ /* 0x000fe2000001140b */
[----:B------:R-:W-:Y:S01]  /*27a0*/  UIADD3 UR4, UR8, 0x1000, URZ ;  /* 0x0000100008047890 */ /* 0x000fe2000fffe03f */
[----:B------:R-:W-:Y:S02]  /*27b0*/  IADD3 R178, P4, R11, UR14, RZ ;  /* 0x0000000e0bb27c10 */ /* 0x000fe4000ff9e0ff */
[----:B------:R-:W-:Y:S01]  /*27c0*/  SHF.R.S32.HI R202, RZ, 0x1f, R15 ;  /* 0x0000001fffca7819 */ /* 0x000fe2000001140f */
[----:B------:R-:W-:Y:S01]  /*27d0*/  USHF.R.U32.HI UR4, URZ, 0x4, UR4 ;  /* 0x000000043f047899 */ /* 0x000fe20008011604 */
[----:B------:R-:W-:-:S02]  /*27e0*/  IADD3 R182, P2, R15, UR14, RZ ;  /* 0x0000000e0fb67c10 */ /* 0x000fc4000ff5e0ff */
[----:B------:R-:W-:Y:S01]  /*27f0*/  SHF.R.S32.HI R206, RZ, 0x1f, R17 ;  /* 0x0000001fffce7819 */ /* 0x000fe20000011411 */
[----:B------:R-:W-:Y:S01]  /*2800*/  USGXT.U32 UR4, UR4, 0xe ;  /* 0x0000000e0404789a */ /* 0x000fe20008000000 */
[----:B------:R-:W-:Y:S02]  /*2810*/  IADD3 R184, P1, R17, UR14, RZ ;  /* 0x0000000e11b87c10 */ /* 0x000fe4000ff3e0ff */
[----:B------:R-:W-:Y:S02]  /*2820*/  IADD3.X R190, R190, UR15, RZ, P5, !PT ;  /* 0x0000000fbebe7c10 */ /* 0x000fe4000affe4ff */
[----:B------:R-:W-:Y:S02]  /*2830*/  IADD3.X R194, R194, UR15, RZ, P4, !PT ;  /* 0x0000000fc2c27c10 */ /* 0x000fe4000a7fe4ff */
[----:B------:R-:W-:Y:S02]  /*2840*/  IADD3.X R202, R202, UR15, RZ, P2, !PT ;  /* 0x0000000fcaca7c10 */ /* 0x000fe400097fe4ff */
[----:B------:R-:W-:Y:S01]  /*2850*/  IADD3.X R206, R206, UR15, RZ, P1, !PT ;  /* 0x0000000fcece7c10 */ /* 0x000fe20008ffe4ff */
[-C--:B0-----:R-:W-:Y:S01]  /*2860*/  IMAD R88, R88, R7.reuse, RZ ;  /* 0x0000000758587224 */ /* 0x081fe200078e02ff */
[----:B------:R-:W-:Y:S01]  /*2870*/  SHF.R.S32.HI R210, RZ, 0x1f, R19 ;  /* 0x0000001fffd27819 */ /* 0x000fe20000011413 */
[-C--:B------:R-:W-:Y:S01]  /*2880*/  IMAD R20, R20, R7.reuse, RZ ;  /* 0x0000000714147224 */ /* 0x080fe200078e02ff */
[----:B------:R-:W-:Y:S01]  /*2890*/  IADD3 R186, P0, R19, UR14, RZ ;  /* 0x0000000e13ba7c10 */ /* 0x000fe2000ff1e0ff */
[-C--:B------:R-:W-:Y:S01]  /*28a0*/  IMAD R18, R18, R7.reuse, RZ ;  /* 0x0000000712127224 */ /* 0x080fe200078e02ff */
[----:B------:R-:W-:Y:S01]  /*28b0*/  SHF.R.S32.HI R226, RZ, 0x1f, R21 ;  /* 0x0000001fffe27819 */ /* 0x000fe20000011415 */
[-C--:B------:R-:W-:Y:S01]  /*28c0*/  IMAD R16, R16, R7.reuse, RZ ;  /* 0x0000000710107224 */ /* 0x080fe200078e02ff */
[----:B------:R-:W-:Y:S01]  /*28d0*/  IADD3 R188, P6, R21, UR14, RZ ;  /* 0x0000000e15bc7c10 */ /* 0x000fe2000ffde0ff */
[-C--:B------:R-:W-:Y:S01]  /*28e0*/  IMAD R14, R14, R7.reuse, RZ ;  /* 0x000000070e0e7224 */ /* 0x080fe200078e02ff */
[----:B------:R-:W-:Y:S01]  /*28f0*/  SHF.R.S32.HI R230, RZ, 0x1f, R23 ;  /* 0x0000001fffe67819 */ /* 0x000fe20000011417 */
[-C--:B------:R-:W-:Y:S01]  /*2900*/  IMAD R12, R12, R7.reuse, RZ ;  /* 0x000000070c0c7224 */ /* 0x080fe200078e02ff */
[----:B------:R-:W-:Y:S01]  /*2910*/  IADD3 R192, P5, R23, UR14, RZ ;  /* 0x0000000e17c07c10 */ /* 0x000fe2000ffbe0ff */
[----:B------:R-:W-:Y:S01]  /*2920*/  IMAD.SHL.U32 R11, R7, 0x20, RZ ;  /* 0x00000020070b7824 */ /* 0x000fe200078e00ff */
[----:B------:R-:W-:Y:S01]  /*2930*/  SHF.R.S32.HI R234, RZ, 0x1f, R25 ;  /* 0x0000001fffea7819 */ /* 0x000fe20000011419 */
[-C--:B------:R-:W-:Y:S01]  /*2940*/  IMAD R10, R174, R7.reuse, RZ ;  /* 0x00000007ae0a7224 */ /* 0x080fe200078e02ff */
[----:B------:R-:W-:Y:S01]  /*2950*/  IADD3 R196, P4, R25, UR14, RZ ;  /* 0x0000000e19c47c10 */ /* 0x000fe2000ff9e0ff */
[----:B------:R-:W-:Y:S01]  /*2960*/  IMAD R9, R172, R7, RZ ;  /* 0x00000007ac097224 */ /* 0x000fe200078e02ff */
[----:B------:R-:W-:-:S02]  /*2970*/  SHF.R.S32.HI R168, RZ, 0x1f, R29 ;  /* 0x0000001fffa87819 */ /* 0x000fc4000001141d */
[----:B------:R-:W-:Y:S02]  /*2980*/  CS2R R24, SRZ ;  /* 0x0000000000187805 */ /* 0x000fe4000001ff00 */
[----:B------:R-:W-:Y:S02]  /*2990*/  IADD3 R204, P2, R29, UR14, RZ ;  /* 0x0000000e1dcc7c10 */ /* 0x000fe4000ff5e0ff */
[----:B------:R-:W-:Y:S02]  /*29a0*/  CS2R R28, SRZ ;  /* 0x00000000001c7805 */ /* 0x000fe4000001ff00 */
[----:B------:R-:W-:Y:S02]  /*29b0*/  SHF.R.S32.HI R164, RZ, 0x1f, R31 ;  /* 0x0000001fffa47819 */ /* 0x000fe4000001141f */
[----:B------:R-:W-:Y:S02]  /*29c0*/  IADD3 R208, P1, R31, UR14, RZ ;  /* 0x0000000e1fd07c10 */ /* 0x000fe4000ff3e0ff */
[----:B------:R-:W-:-:S02]  /*29d0*/  CS2R R30, SRZ ;  /* 0x00000000001e7805 */ /* 0x000fc4000001ff00 */
[----:B------:R-:W-:Y:S02]  /*29e0*/  IADD3.X R210, R210, UR15, RZ, P0, !PT ;  /* 0x0000000fd2d27c10 */ /* 0x000fe400087fe4ff */
[----:B------:R-:W-:Y:S02]  /*29f0*/  IADD3.X R226, R226, UR15, RZ, P6, !PT ;  /* 0x0000000fe2e27c10 */ /* 0x000fe4000b7fe4ff */
[----:B------:R-:W-:Y:S02]  /*2a00*/  IADD3.X R230, R230, UR15, RZ, P5, !PT ;  /* 0x0000000fe6e67c10 */ /* 0x000fe4000affe4ff */
[----:B------:R-:W-:Y:S02]  /*2a10*/  IADD3.X R234, R234, UR15, RZ, P4, !PT ;  /* 0x0000000feaea7c10 */ /* 0x000fe4000a7fe4ff */
[----:B------:R-:W-:Y:S02]  /*2a20*/  IADD3.X R168, R168, UR15, RZ, P2, !PT ;  /* 0x0000000fa8a87c10 */ /* 0x000fe400097fe4ff */
[----:B------:R-:W-:-:S02]  /*2a30*/  IADD3.X R164, R164, UR15, RZ, P1, !PT ;  /* 0x0000000fa4a47c10 */ /* 0x000fc40008ffe4ff */
[----:B------:R-:W-:Y:S02]  /*2a40*/  SHF.R.S32.HI R160, RZ, 0x1f, R33 ;  /* 0x0000001fffa07819 */ /* 0x000fe40000011421 */
[----:B------:R-:W-:Y:S02]  /*2a50*/  IADD3 R224, P0, R33, UR14, RZ ;  /* 0x0000000e21e07c10 */ /* 0x000fe4000ff1e0ff */
[----:B------:R-:W-:Y:S02]  /*2a60*/  CS2R R32, SRZ ;  /* 0x0000000000207805 */ /* 0x000fe4000001ff00 */
[----:B------:R-:W-:Y:S02]  /*2a70*/  SHF.R.S32.HI R156, RZ, 0x1f, R35 ;  /* 0x0000001fff9c7819 */ /* 0x000fe40000011423 */
[----:B------:R-:W-:Y:S02]  /*2a80*/  IADD3 R228, P6, R35, UR14, RZ ;  /* 0x0000000e23e47c10 */ /* 0x000fe4000ffde0ff */
[----:B------:R-:W-:-:S02]  /*2a90*/  CS2R R34, SRZ ;  /* 0x0000000000227805 */ /* 0x000fc4000001ff00 */
        /* <DEDUP_REMOVED lines=18> */
[----:B------:R-:W-:Y:S02]  /*2bc0*/  IADD3.X R136, R136, UR15, RZ, P1, !PT ;  /* 0x0000000f88887c10 */ /* 0x000fe40008ffe4ff */
[----:B------:R-:W-:Y:S02]  /*2bd0*/  SHF.R.S32.HI R132, RZ, 0x1f, R45 ;  /* 0x0000001fff847819 */ /* 0x000fe4000001142d */
[----:B------:R-:W-:Y:S02]  /*2be0*/  IADD3 R158, P0, R45, UR14, RZ ;  /* 0x0000000e2d9e7c10 */ /* 0x000fe4000ff1e0ff */
[----:B------:R-:W-:Y:S02]  /*2bf0*/  CS2R R44, SRZ ;  /* 0x00000000002c7805 */ /* 0x000fe4000001ff00 */
[----:B------:R-:W-:Y:S02]  /*2c00*/  SHF.R.S32.HI R128, RZ, 0x1f, R47 ;  /* 0x0000001fff807819 */ /* 0x000fe4000001142f */
[----:B------:R-:W-:-:S02]  /*2c10*/  IADD3 R154, P6, R47, UR14, RZ ;  /* 0x0000000e2f9a7c10 */ /* 0x000fc4000ffde0ff */
[----:B------:R-:W-:Y:S02]  /*2c20*/  CS2R R46, SRZ ;  /* 0x00000000002e7805 */ /* 0x000fe4000001ff00 */
        /* <DEDUP_REMOVED lines=15> */
[----:B------:R-:W-:Y:S02]  /*2d20*/  LOP3.LUT R5, R5, 0x90, R8, 0xf8, !PT ;  /* 0x0000009005057812 */ /* 0x000fe400078ef808 */
[----:B------:R-:W-:-:S02]  /*2d30*/  LOP3.LUT R23, R176, 0x1a, RZ, 0xfc, !PT ;  /* 0x0000001ab0177812 */ /* 0x000fc400078efcff */
[C---:B------:R-:W-:Y:S02]  /*2d40*/  LOP3.LUT R22, R176.reuse, 0x18, RZ, 0xfc, !PT ;  /* 0x00000018b0167812 */ /* 0x040fe400078efcff */
[C---:B------:R-:W-:Y:S01]  /*2d50*/  LOP3.LUT R21, R176.reuse, 0x16, RZ, 0xfc, !PT ;  /* 0x00000016b0157812 */ /* 0x040fe200078efcff */
[-C--:B------:R-:W-:Y:S01]  /*2d60*/  IMAD R23, R23, R7.reuse, RZ ;  /* 0x0000000717177224 */ /* 0x080fe200078e02ff */
[----:B------:R-:W-:Y:S01]  /*2d70*/  LOP3.LUT R19, R176, 0x12, RZ, 0xfc, !PT ;  /* 0x00000012b0137812 */ /* 0x000fe200078efcff */
[-C--:B------:R-:W-:Y:S01]  /*2d80*/  IMAD R22, R22, R7.reuse, RZ ;  /* 0x0000000716167224 */ /* 0x080fe200078e02ff */
[C---:B------:R-:W-:Y:S01]  /*2d90*/  LOP3.LUT R17, R176.reuse, 0xc, RZ, 0xfc, !PT ;  /* 0x0000000cb0117812 */ /* 0x040fe200078efcff */
[-C--:B------:R-:W-:Y:S01]  /*2da0*/  IMAD R21, R21, R7.reuse, RZ ;  /* 0x0000000715157224 */ /* 0x080fe200078e02ff */
[C---:B------:R-:W-:Y:S01]  /*2db0*/  LOP3.LUT R15, R176.reuse, 0x8, RZ, 0xfc, !PT ;  /* 0x00000008b00f7812 */ /* 0x040fe200078efcff */
[-C--:B------:R-:W-:Y:S01]  /*2dc0*/  IMAD R19, R19, R7.reuse, RZ ;  /* 0x0000000713137224 */ /* 0x080fe200078e02ff */
[----:B------:R-:W-:Y:S01]  /*2dd0*/  LOP3.LUT R13, R176, 0x4, RZ, 0xfc, !PT ;  /* 0x00000004b00d7812 */ /* 0x000fe200078efcff */
[-C--:B------:R-:W-:Y:S01]  /*2de0*/  IMAD R17, R17, R7.reuse, RZ ;  /* 0x0000000711117224 */ /* 0x080fe200078e02ff */
[----:B------:R-:W-:Y:S01]  /*2df0*/  IADD3.X R132, R132, UR15, RZ, P0, !PT ;  /* 0x0000000f84847c10 */ /* 0x000fe200087fe4ff */
[-C--:B------:R-:W-:Y:S01]  /*2e00*/  IMAD R15, R15, R7.reuse, RZ ;  /* 0x000000070f0f7224 */ /* 0x080fe200078e02ff */
[----:B------:R-:W-:Y:S01]  /*2e10*/  IADD3.X R128, R128, UR15, RZ, P6, !PT ;  /* 0x0000000f80807c10 */ /* 0x000fe2000b7fe4ff */
[-C--:B------:R-:W-:Y:S01]  /*2e20*/  IMAD R13, R13, R7.reuse, RZ ;  /* 0x000000070d0d7224 */ /* 0x080fe200078e02ff */
[----:B------:R-:W-:Y:S01]  /*2e30*/  IADD3.X R124, R124, UR15, RZ, P5, !PT ;  /* 0x0000000f7c7c7c10 */ /* 0x000fe2000affe4ff */
[----:B------:R-:W-:Y:S01]  /*2e40*/  IMAD R7, R176, R7, RZ ;  /* 0x00000007b0077224 */ /* 0x000fe200078e02ff */
[----:B------:R-:W-:-:S02]  /*2e50*/  IADD3.X R120, R120, UR15, RZ, P4, !PT ;  /* 0x0000000f78787c10 */ /* 0x000fc4000a7fe4ff */
[----:B------:R-:W-:Y:S02]  /*2e60*/  IADD3.X R116, R116, UR15, RZ, P3, !PT ;  /* 0x0000000f74747c10 */ /* 0x000fe40009ffe4ff */
[----:B------:R-:W-:Y:S02]  /*2e70*/  IADD3.X R112, R112, UR15, RZ, P2, !PT ;  /* 0x0000000f70707c10 */ /* 0x000fe400097fe4ff */
[----:B------:R-:W-:Y:S02]  /*2e80*/  IADD3.X R108, R108, UR15, RZ, P1, !PT ;  /* 0x0000000f6c6c7c10 */ /* 0x000fe40008ffe4ff */
        /* <DEDUP_REMOVED lines=17> */
[----:B------:R-:W-:Y:S01]  /*2fa0*/  IADD3 R106, P1, R92, UR12, RZ ;  /* 0x0000000c5c6a7c10 */ /* 0x000fe2000ff3e0ff */
[----:B------:R-:W-:Y:S01]  /*2fb0*/  USHF.L.U32 UR12, UR5, 0x5, URZ ;  /* 0x00000005050c7899 */ /* 0x000fe2000800063f */
[----:B------:R-:W-:Y:S02]  /*2fc0*/  LOP3.LUT R8, R5, R176, RZ, 0xfc, !PT ;  /* 0x000000b005087212 */ /* 0x000fe400078efcff */
[----:B------:R-:W-:Y:S02]  /*2fd0*/  IADD3.X R104, R104, UR15, RZ, P0, !PT ;  /* 0x0000000f68687c10 */ /* 0x000fe400087fe4ff */
[----:B------:R-:W-:-:S02]  /*2fe0*/  IADD3.X R102, R102, UR15, RZ, P6, !PT ;  /* 0x0000000f66667c10 */ /* 0x000fc4000b7fe4ff */
[----:B------:R-:W-:Y:S02]  /*2ff0*/  IADD3.X R100, R100, UR15, RZ, P5, !PT ;  /* 0x0000000f64647c10 */ /* 0x000fe4000affe4ff */
[----:B------:R-:W-:Y:S02]  /*3000*/  IADD3.X R98, R98, UR15, RZ, P4, !PT ;  /* 0x0000000f62627c10 */ /* 0x000fe4000a7fe4ff */
[----:B------:R-:W-:Y:S02]  /*3010*/  IADD3.X R96, R96, UR15, RZ, P3, !PT ;  /* 0x0000000f60607c10 */ /* 0x000fe40009ffe4ff */
[----:B------:R-:W-:Y:S02]  /*3020*/  IADD3.X R94, R94, UR15, RZ, P2, !PT ;  /* 0x0000000f5e5e7c10 */ /* 0x000fe400097fe4ff */
[----:B------:R-:W-:Y:S02]  /*3030*/  LEA.HI.X.SX32 R92, R92, UR13, 0x1, P1 ;  /* 0x0000000d5c5c7c11 */ /* 0x000fe400088f0eff */
[----:B------:R-:W-:-:S02]  /*3040*/  SHF.R.S32.HI R5, RZ, 0x1f, R89 ;  /* 0x0000001fff057819 */ /* 0x000fc40000011459 */
[----:B------:R-:W-:-:S07]  /*3050*/  LOP3.LUT R4, R8, 0x10, RZ, 0x3c, !PT ;  /* 0x0000001008047812 */ /* 0x000fce00078e3cff */
.L_x_1:
[C---:B------:R-:W-:Y:S02]  /*3060*/  LOP3.LUT R99, R176.reuse, 0x2, RZ, 0xfc, !PT ;  /* 0x00000002b0637812 */ /* 0x040fe400078efcff */
[C---:B------:R-:W-:Y:S02]  /*3070*/  LOP3.LUT R101, R176.reuse, 0x4, RZ, 0xfc, !PT ;  /* 0x00000004b0657812 */ /* 0x040fe400078efcff */
[----:B------:R-:W-:Y:S02]  /*3080*/  IADD3 R216, P3, R7, R106, RZ ;  /* 0x0000006a07d87210 */ /* 0x000fe40007f7e0ff */
[----:B------:R-:W-:Y:S02]  /*3090*/  ISETP.GE.AND P1, PT, R99, UR9, PT ;  /* 0x0000000963007c0c */ /* 0x000fe4000bf26270 */
[C---:B------:R-:W-:Y:S02]  /*30a0*/  ISETP.GE.AND P0, PT, R176.reuse, UR9, PT ;  /* 0x00000009b0007c0c */ /* 0x040fe4000bf06270 */
[----:B------:R-:W-:-:S02]  /*30b0*/  LOP3.LUT R99, R176, 0x6, RZ, 0xfc, !PT ;  /* 0x00000006b0637812 */ /* 0x000fc400078efcff */
[----:B------:R-:W-:Y:S02]  /*30c0*/  ISETP.GE.AND P2, PT, R101, UR9, PT ;  /* 0x0000000965007c0c */ /* 0x000fe4000bf46270 */
[----:B------:R-:W-:Y:S02]  /*30d0*/  LEA.HI.X.SX32 R217, R7, R92, 0x1, P3 ;  /* 0x0000005c07d97211 */ /* 0x000fe400018f0eff */
[----:B------:R-:W-:Y:S02]  /*30e0*/  LOP3.LUT R101, R176, 0x8, RZ, 0xfc, !PT ;  /* 0x00000008b0657812 */ /* 0x000fe400078efcff */
[----:B------:R-:W-:Y:S02]  /*30f0*/  IADD3 R212, P3, R12, R106, RZ ;  /* 0x0000006a0cd47210 */ /* 0x000fe40007f7e0ff */
[----:B------:R-:W-:Y:S02]  /*3100*/  ISETP.GE.AND P6, PT, R99, UR9, PT ;  /* 0x0000000963007c0c */ /* 0x000fe4000bfc6270 */
[----:B------:R-:W-:-:S02]  /*3110*/  LOP3.LUT R99, R176, 0xa, RZ, 0xfc, !PT ;  /* 0x0000000ab0637812 */ /* 0x000fc400078efcff */
[----:B------:R-:W-:Y:S02]  /*3120*/  ISETP.GE.AND P5, PT, R101, UR9, PT ;  /* 0x0000000965007c0c */ /* 0x000fe4000bfa6270 */
[----:B------:R-:W-:Y:S02]  /*3130*/  LEA.HI.X.SX32 R213, R12, R92, 0x1, P3 ;  /* 0x0000005c0cd57211 */ /* 0x000fe400018f0eff */
[----:B------:R-:W-:Y:S02]  /*3140*/  PRMT R101, RZ, 0x7610, R101 ;  /* 0x00007610ff657816 */ /* 0x000fe40000000065 */
[----:B------:R-:W-:Y:S02]  /*3150*/  IADD3 R214, P3, R13, R106, RZ ;  /* 0x0000006a0dd67210 */ /* 0x000fe40007f7e0ff */
[----:B------:R-:W-:Y:S02]  /*3160*/  ISETP.GE.AND P4, PT, R99, UR9, PT ;  /* 0x0000000963007c0c */ /* 0x000fe4000bf86270 */
[----:B------:R-:W-:Y:S01]  /*3170*/  LOP3.LUT R99, R176, 0xc, RZ, 0xfc, !PT ;  /* 0x0000000cb0637812 */ /* 0x000fe200078efcff */
[----:B------:R-:W2:Y:S01]  /*3180*/  @!P0 LDG.E.U8 R101, desc[UR10][R216.64] ;  /* 0x0000000ad8658981 */ /* 0x000ea2000c1e1100 */
[----:B------:R-:W-:-:S02]  /*3190*/  LEA.HI.X.SX32 R215, R13, R92, 0x1, P3 ;  /* 0x0000005c0dd77211 */ /* 0x000fc400018f0eff */
[----:B------:R-:W-:Y:S02]  /*31a0*/  PRMT R107, RZ, 0x7610, R107 ;  /* 0x00007610ff6b7816 */ /* 0x000fe4000000006b */
[----:B------:R-:W-:Y:S02]  /*31b0*/  IADD3 R218, P3, R14, R106, RZ ;  /* 0x0000006a0eda7210 */ /* 0x000fe40007f7e0ff */
[----:B------:R-:W-:Y:S02]  /*31c0*/  ISETP.GE.AND P0, PT, R99, UR9, PT ;  /* 0x0000000963007c0c */ /* 0x000fe4000bf06270 */
[----:B------:R-:W-:Y:S01]  /*31d0*/  LOP3.LUT R99, R176, 0x10, RZ, 0xfc, !PT ;  /* 0x00000010b0637812 */ /* 0x000fe200078efcff */
[----:B------:R0:W3:Y:S01]  /*31e0*/  @!P1 LDG.E.U8 R107, desc[UR10][R212.64] ;  /* 0x0000000ad46b9981 */ /* 0x0000e2000c1e1100 */
[----:B------:R-:W-:Y:S02]  /*31f0*/  PRMT R111, RZ, 0x7610, R111 ;  /* 0x00007610ff6f7816 */ /* 0x000fe4000000006f */
[----:B------:R-:W-:-:S02]  /*3200*/  LEA.HI.X.SX32 R219, R14, R92, 0x1, P3 ;  /* 0x0000005c0edb7211 */ /* 0x000fc400018f0eff */
[----:B------:R-:W-:Y:S02]  /*3210*/  ISETP.GE.AND P1, PT, R99, UR9, PT ;  /* 0x0000000963007c0c */ /* 0x000fe4000bf26270 */
[----:B------:R-:W-:Y:S01]  /*3220*/  PRMT R99, RZ, 0x7610, R99 ;  /* 0x00007610ff637816 */ /* 0x000fe20000000063 */
[----:B------:R-:W4:Y:S01]  /*3230*/  @!P6 LDG.E.U8 R111, desc[UR10][R218.64] ;  /* 0x0000000ada6fe981 */ /* 0x000f22000c1e1100 */
[----:B------:R-:W-:Y:S02]  /*3240*/  LOP3.LUT R103, R176, 0x12, RZ, 0xfc, !PT ;  /* 0x00000012b0677812 */ /* 0x000fe400078efcff */
[CC--:B0-----:R-:W-:Y:S02]  /*3250*/  IADD3 R212, P6, R16.reuse, R106.reuse, RZ ;  /* 0x0000006a10d47210 */ /* 0x0c1fe40007fde0ff */
[----:B------:R0:W5:Y:S01]  /*3260*/  @!P2 LDG.E.U8 R99, desc[UR10][R214.64] ;  /* 0x0000000ad663a981 */ /* 0x000162000c1e1100 */
[----:B------:R-:W-:Y:S02]  /*3270*/  IADD3 R216, P3, R15, R106, RZ ;  /* 0x0000006a0fd87210 */ /* 0x000fe40007f7e0ff */
[----:B------:R-:W-:-:S02]  /*3280*/  LEA.HI.X.SX32 R213, R16, R92, 0x1, P6 ;  /* 0x0000005c10d57211 */ /* 0x000fc400030f0eff */
[----:B------:R-:W-:Y:S02]  /*3290*/  ISETP.GE.AND P2, PT, R103, UR9, PT ;  /* 0x0000000967007c0c */ /* 0x000fe4000bf46270 */
[----:B------:R-:W-:Y:S02]  /*32a0*/  LOP3.LUT R105, R176, 0x14, RZ, 0xfc, !PT ;  /* 0x00000014b0697812 */ /* 0x000fe400078efcff */
[----:B0-----:R-:W-:Y:S02]  /*32b0*/  IADD3 R214, P6, R17, R106, RZ ;  /* 0x0000006a11d67210 */ /* 0x001fe40007fde0ff */
[----:B------:R-:W-:Y:S02]  /*32c0*/  PRMT R103, RZ, 0x7610, R103 ;  /* 0x00007610ff677816 */ /* 0x000fe40000000067 */
[-C--:B------:R-:W-:Y:S02]  /*32d0*/  LEA.HI.X.SX32 R217, R15, R92.reuse, 0x1, P3 ;  /* 0x0000005c0fd97211 */ /* 0x080fe400018f0eff */
[----:B------:R-:W-:-:S02]  /*32e0*/  LEA.HI.X.SX32 R215, R17, R92, 0x1, P6 ;  /* 0x0000005c11d77211 */ /* 0x000fc400030f0eff */
[----:B------:R-:W-:Y:S01]  /*32f0*/  IADD3 R218, P6, R9, R106, RZ ;  /* 0x0000006a09da7210 */ /* 0x000fe20007fde0ff */
[----:B------:R0:W5:Y:S01]  /*3300*/  @!P5 LDG.E.U8 R103, desc[UR10][R216.64] ;  /* 0x0000000ad867d981 */ /* 0x000162000c1e1100 */
[----:B------:R-:W-:Y:S02]  /*3310*/  ISETP.GE.AND P3, PT, R105, UR9, PT ;  /* 0x0000000969007c0c */ /* 0x000fe4000bf66270 */
[----:B------:R-:W-:Y:S02]  /*3320*/  PRMT R105, RZ, 0x7610, R105 ;  /* 0x00007610ff697816 */ /* 0x000fe40000000069 */
[----:B------:R-:W-:Y:S02]  /*3330*/  LEA.HI.X.SX32 R219, R9, R92, 0x1, P6 ;  /* 0x0000005c09db7211 */ /* 0x000fe400030f0eff */
[----:B------:R-:W-:Y:S02]  /*3340*/  LOP3.LUT R113, R176, 0x16, RZ, 0xfc, !PT ;  /* 0x00000016b0717812 */ /* 0x000fe400078efcff */
[----:B------:R-:W-:Y:S01]  /*3350*/  PRMT R109, RZ, 0x7610, R109 ;  /* 0x00007610ff6d7816 */ /* 0x000fe2000000006d */
[----:B------:R1:W5:Y:S01]  /*3360*/  @!P4 LDG.E.U8 R105, desc[UR10][R212.64] ;  /* 0x0000000ad469c981 */ /* 0x000362000c1e1100 */
[----:B0-----:R-:W-:-:S02]  /*3370*/  IADD3 R216, P6, R18, R106, RZ ;  /* 0x0000006a12d87210 */ /* 0x001fc40007fde0ff */
[----:B------:R-:W-:Y:S02]  /*3380*/  PRMT R115, RZ, 0x7610, R115 ;  /* 0x00007610ff737816 */ /* 0x000fe40000000073 */
[----:B------:R-:W-:Y:S01]  /*3390*/  ISETP.GE.AND P5, PT, R172, UR9, PT ;  /* 0x00000009ac007c0c */ /* 0x000fe2000bfa6270 */
[----:B------:R0:W5:Y:S01]  /*33a0*/  @!P0 LDG.E.U8 R109, desc[UR10][R214.64] ;  /* 0x0000000ad66d8981 */ /* 0x000162000c1e1100 */
[----:B------:R-:W-:Y:S02]  /*33b0*/  LEA.HI.X.SX32 R217, R18, R92, 0x1, P6 ;  /* 0x0000005c12d97211 */ /* 0x000fe400030f0eff */
[----:B------:R-:W-:Y:S02]  /*33c0*/  ISETP.GE.AND P4, PT, R113, UR9, PT ;  /* 0x0000000971007c0c */ /* 0x000fe4000bf86270 */
[----:B------:R-:W-:Y:S01]  /*33d0*/  LOP3.LUT R113, R176, 0x18, RZ, 0xfc, !PT ;  /* 0x00000018b0717812 */ /* 0x000fe200078efcff */
[----:B------:R-:W5:Y:S01]  /*33e0*/  @!P1 LDG.E.U8 R115, desc[UR10][R216.64] ;  /* 0x0000000ad8739981 */ /* 0x000f62000c1e1100 */
[----:B-1----:R-:W-:-:S02]  /*33f0*/  IADD3 R212, P6, R19, R106, RZ ;  /* 0x0000006a13d47210 */ /* 0x002fc40007fde0ff */
[----:B------:R-:W-:Y:S02]  /*3400*/  ISETP.GE.AND P0, PT, R113, UR9, PT ;  /* 0x0000000971007c0c */ /* 0x000fe4000bf06270 */
[C---:B0-----:R-:W-:Y:S02]  /*3410*/  IADD3 R214, P1, R20.reuse, R106, RZ ;  /* 0x0000006a14d67210 */ /* 0x041fe40007f3e0ff */
[----:B------:R-:W-:Y:S02]  /*3420*/  PRMT R113, RZ, 0x7610, R113 ;  /* 0x00007610ff717816 */ /* 0x000fe40000000071 */
[----:B------:R-:W-:Y:S02]  /*3430*/  PRMT R119, RZ, 0x7610, R119 ;  /* 0x00007610ff777816 */ /* 0x000fe40000000077 */
[-C--:B------:R-:W-:Y:S02]  /*3440*/  LEA.HI.X.SX32 R213, R19, R92.reuse, 0x1, P6 ;  /* 0x0000005c13d57211 */ /* 0x080fe400030f0eff */
[----:B------:R-:W-:Y:S01]  /*3450*/  LEA.HI.X.SX32 R215, R20, R92, 0x1, P1 ;  /* 0x0000005c14d77211 */ /* 0x000fe200008f0eff */
[----:B------:R0:W5:Y:S01]  /*3460*/  @!P5 LDG.E.U8 R113, desc[UR10][R218.64] ;  /* 0x0000000ada71d981 */ /* 0x000162000c1e1100 */
[----:B------:R-:W-:-:S02]  /*3470*/  LOP3.LUT R117, R176, 0x1a, RZ, 0xfc, !PT ;  /* 0x0000001ab0757812 */ /* 0x000fc400078efcff */
[----:B------:R-:W-:Y:S01]  /*3480*/  IADD3 R220, P1, R21, R106, RZ ;  /* 0x0000006a15dc7210 */ /* 0x000fe20007f3e0ff */
[----:B------:R1:W5:Y:S01]  /*3490*/  @!P2 LDG.E.U8 R119, desc[UR10][R212.64] ;  /* 0x0000000ad477a981 */ /* 0x000362000c1e1100 */
[----:B------:R-:W-:Y:S02]  /*34a0*/  LOP3.LUT R121, R0, 0x1f, RZ, 0xc0, !PT ;  /* 0x0000001f00797812 */ /* 0x000fe400078ec0ff */
[----:B------:R-:W-:Y:S02]  /*34b0*/  ISETP.GE.AND P5, PT, R117, UR9, PT ;  /* 0x0000000975007c0c */ /* 0x000fe4000bfa6270 */
[----:B------:R-:W-:Y:S02]  /*34c0*/  LEA.HI.X.SX32 R221, R21, R92, 0x1, P1 ;  /* 0x0000005c15dd7211 */ /* 0x000fe400008f0eff */
[----:B0-----:R-:W-:Y:S02]  /*34d0*/  IADD3 R218, P2, R22, R106, RZ ;  /* 0x0000006a16da7210 */ /* 0x001fe40007f5e0ff */
[----:B------:R-:W-:-:S02]  /*34e0*/  LOP3.LUT R117, R176, 0x1c, RZ, 0xfc, !PT ;  /* 0x0000001cb0757812 */ /* 0x000fc400078efcff */
[----:B------:R-:W-:Y:S02]  /*34f0*/  ISETP.GE.AND P1, PT, R121, UR9, PT ;  /* 0x0000000979007c0c */ /* 0x000fe4000bf26270 */
[----:B------:R-:W-:Y:S02]  /*3500*/  PRMT R121, RZ, 0x7610, R121 ;  /* 0x00007610ff797816 */ /* 0x000fe40000000079 */
[----:B------:R-:W-:Y:S02]  /*3510*/  LEA.HI.X.SX32 R219, R22, R92, 0x1, P2 ;  /* 0x0000005c16db7211 */ /* 0x000fe400010f0eff */
[----:B------:R-:W-:Y:S02]  /*3520*/  ISETP.GE.AND P6, PT, R117, UR9, PT ;  /* 0x0000000975007c0c */ /* 0x000fe4000bfc6270 */
[----:B------:R-:W-:Y:S01]  /*3530*/  PRMT R117, RZ, 0x7610, R117 ;  /* 0x00007610ff757816 */ /* 0x000fe20000000075 */
[----:B------:R-:W5:Y:S01]  /*3540*/  @!P0 LDG.E.U8 R121, desc[UR10][R218.64] ;  /* 0x0000000ada798981 */ /* 0x000f62000c1e1100 */
[----:B-1----:R-:W-:-:S02]  /*3550*/  IADD3 R212, P2, R23, R106, RZ ;  /* 0x0000006a17d47210 */ /* 0x002fc40007f5e0ff */
[----:B------:R-:W-:Y:S02]  /*3560*/  ISETP.GE.AND P0, PT, R174, UR9, PT ;  /* 0x00000009ae007c0c */ /* 0x000fe4000bf06270 */
[----:B------:R0:W5:Y:S01]  /*3570*/  @!P3 LDG.E.U8 R117, desc[UR10][R214.64] ;  /* 0x0000000ad675b981 */ /* 0x000162000c1e1100 */
[----:B------:R-:W-:Y:S02]  /*3580*/  LEA.HI.X.SX32 R213, R23, R92, 0x1, P2 ;  /* 0x0000005c17d57211 */ /* 0x000fe400010f0eff */
[-C--:B------:R-:W-:Y:S02]  /*3590*/  IADD3 R216, P2, R10, R106.reuse, RZ ;  /* 0x0000006a0ad87210 */ /* 0x080fe40007f5e0ff */
[----:B------:R-:W-:Y:S02]  /*35a0*/  PRMT R123, RZ, 0x7610, R123 ;  /* 0x00007610ff7b7816 */ /* 0x000fe4000000007b */
[----:B------:R-:W-:Y:S02]  /*35b0*/  PRMT R125, RZ, 0x7610, R125 ;  /* 0x00007610ff7d7816 */ /* 0x000fe4000000007d */
[----:B0-----:R-:W-:-:S02]  /*35c0*/  IADD3 R214, P3, R88, R106, RZ ;  /* 0x0000006a58d67210 */ /* 0x001fc40007f7e0ff */
[----:B------:R0:W5:Y:S01]  /*35d0*/  @!P4 LDG.E.U8 R123, desc[UR10][R220.64] ;  /* 0x0000000adc7bc981 */ /* 0x000162000c1e1100 */
[----:B------:R-:W-:Y:S02]  /*35e0*/  PRMT R127, RZ, 0x7610, R127 ;  /* 0x00007610ff7f7816 */ /* 0x000fe4000000007f */
[----:B------:R-:W-:Y:S01]  /*35f0*/  PRMT R129, RZ, 0x7610, R129 ;  /* 0x00007610ff817816 */ /* 0x000fe20000000081 */
[----:B------:R1:W5:Y:S01]  /*3600*/  @!P5 LDG.E.U8 R125, desc[UR10][R212.64] ;  /* 0x0000000ad47dd981 */ /* 0x000362000c1e1100 */
[-C--:B------:R-:W-:Y:S02]  /*3610*/  LEA.HI.X.SX32 R215, R88, R92.reuse, 0x1, P3 ;  /* 0x0000005c58d77211 */ /* 0x080fe400018f0eff */
[----:B------:R-:W-:-:S03]  /*3620*/  LEA.HI.X.SX32 R217, R10, R92, 0x1, P2 ;  /* 0x0000005c0ad97211 */ /* 0x000fc600010f0eff */
[----:B------:R1:W5:Y:S04]  /*3630*/  @!P6 LDG.E.U8 R127, desc[UR10][R214.64] ;  /* 0x0000000ad67fe981 */ /* 0x000368000c1e1100 */
[----:B------:R1:W5:Y:S01]  /*3640*/  @!P0 LDG.E.U8 R129, desc[UR10][R216.64] ;  /* 0x0000000ad8818981 */ /* 0x000362000c1e1100 */
[----:B------:R-:W-:Y:S01]  /*3650*/  BAR.SYNC.DEFER_BLOCKING 0x0 ;  /* 0x0000000000007b1d */ /* 0x000fe20000010000 */
[C---:B------:R-:W-:Y:S02]  /*3660*/  IADD3 RZ, P2, R89.reuse, R192, RZ ;  /* 0x000000c059ff7210 */ /* 0x040fe40007f5e0ff */
[C---:B------:R-:W-:Y:S01]  /*3670*/  IADD3 RZ, P0, R89.reuse, R188, RZ ;  /* 0x000000bc59ff7210 */ /* 0x040fe20007f1e0ff */
[----:B0-----:R-:W-:Y:S01]  /*3680*/  IMAD.IADD R220, R89, 0x1, R188 ;  /* 0x0000000159dc7824 */ /* 0x001fe200078e02bc */
[----:B------:R-:W-:Y:S01]  /*3690*/  PRMT R131, RZ, 0x7610, R131 ;  /* 0x00007610ff837816 */ /* 0x000fe20000000083 */
[----:B------:R-:W-:Y:S01]  /*36a0*/  IMAD.X R219, R5, 0x1, R230, P2 ;  /* 0x0000000105db7824 */ /* 0x000fe200010e06e6 */
[----:B------:R-:W-:Y:S01]  /*36b0*/  IADD3 RZ, P3, R89, R186, RZ ;  /* 0x000000ba59ff7210 */ /* 0x000fe20007f7e0ff */
[----:B------:R-:W-:Y:S01]  /*36c0*/  IMAD.X R221, R5, 0x1, R226, P0 ;  /* 0x0000000105dd7824 */ /* 0x000fe200000e06e2 */
[----:B------:R-:W-:-:S02]  /*36d0*/  IADD3 RZ, P2, R89, R184, RZ ;  /* 0x000000b859ff7210 */ /* 0x000fc40007f5e0ff */
[C---:B------:R-:W-:Y:S01]  /*36e0*/  IADD3 RZ, P0, R89.reuse, R182, RZ ;  /* 0x000000b659ff7210 */ /* 0x040fe20007f1e0ff */
[----:B------:R-:W-:Y:S01]  /*36f0*/  IMAD.IADD R218, R89, 0x1, R192 ;  /* 0x0000000159da7824 */ /* 0x000fe200078e02c0 */
[----:B------:R-:W-:Y:S01]  /*3700*/  PRMT R240, RZ, 0x7610, R240 ;  /* 0x00007610fff07816 */ /* 0x000fe200000000f0 */
[C---:B-1----:R-:W-:Y:S01]  /*3710*/  IMAD.X R213, R5.reuse, 0x1, R210, P3 ;  /* 0x0000000105d57824 */ /* 0x042fe200018e06d2 */
[----:B------:R-:W-:Y:S01]  /*3720*/  PRMT R244, RZ, 0x7610, R244 ;  /* 0x00007610fff47816 */ /* 0x000fe200000000f4 */
[C---:B------:R-:W-:Y:S01]  /*3730*/  IMAD.X R215, R5.reuse, 0x1, R206, P2 ;  /* 0x0000000105d77824 */ /* 0x040fe200010e06ce */
[----:B------:R-:W-:Y:S01]  /*3740*/  PRMT R133, RZ, 0x7610, R133 ;  /* 0x00007610ff857816 */ /* 0x000fe20000000085 */
[----:B------:R-:W-:Y:S01]  /*3750*/  IMAD.X R217, R5, 0x1, R202, P0 ;  /* 0x0000000105d97824 */ /* 0x000fe200000e06ca */
[----:B------:R-:W-:Y:S01]  /*3760*/  PRMT R242, RZ, 0x7610, R242 ;  /* 0x00007610fff27816 */ /* 0x000fe200000000f2 */
[C---:B------:R-:W-:Y:S01]  /*3770*/  IMAD.IADD R212, R89.reuse, 0x1, R186 ;  /* 0x0000000159d47824 */ /* 0x040fe200078e02ba */
[C---:B------:R-:W-:Y:S01]  /*3780*/  IADD3 RZ, P0, R89.reuse, R178, RZ ;  /* 0x000000b259ff7210 */ /* 0x040fe20007f1e0ff */
[C---:B------:R-:W-:Y:S01]  /*3790*/  IMAD.IADD R214, R89.reuse, 0x1, R184 ;  /* 0x0000000159d67824 */ /* 0x040fe200078e02b8 */
[C---:B------:R-:W-:Y:S01]  /*37a0*/  IADD3 R222, P3, R89.reuse, R204, RZ ;  /* 0x000000cc59de7210 */ /* 0x040fe20007f7e0ff */
[----:B------:R0:W5:Y:S01]  /*37b0*/  @!P1 LDG.E.U8 R131, desc[UR10][R220.64] ;  /* 0x0000000adc839981 */ /* 0x000162000c1e1100 */
[----:B------:R-:W-:Y:S01]  /*37c0*/  IMAD.IADD R216, R89, 0x1, R182 ;  /* 0x0000000159d87824 */ /* 0x000fe200078e02b6 */
[----:B------:R-:W-:-:S02]  /*37d0*/  PRMT R248, RZ, 0x7610, R248 ;  /* 0x00007610fff87816 */ /* 0x000fc400000000f8 */
[----:B------:R1:W5:Y:S01]  /*37e0*/  @!P1 LDG.E.U8 R240, desc[UR10][R218.64] ;  /* 0x0000000adaf09981 */ /* 0x000362000c1e1100 */
[----:B------:R-:W-:Y:S01]  /*37f0*/  PRMT R246, RZ, 0x7610, R246 ;  /* 0x00007610fff67816 */ /* 0x000fe200000000f6 */
[----:B------:R-:W-:Y:S01]  /*3800*/  IMAD.X R223, R5, 0x1, R168, P3 ;  /* 0x0000000105df7824 */ /* 0x000fe200018e06a8 */
[----:B------:R-:W-:Y:S01]  /*3810*/  PRMT R135, RZ, 0x7610, R135 ;  /* 0x00007610ff877816 */ /* 0x000fe20000000087 */
[----:B------:R1:W5:Y:S01]  /*3820*/  @!P1 LDG.E.U8 R244, desc[UR10][R212.64] ;  /* 0x0000000ad4f49981 */ /* 0x000362000c1e1100 */
[----:B0-----:R-:W-:-:S03]  /*3830*/  IADD3 R220, P2, R89, R200, RZ ;  /* 0x000000c859dc7210 */ /* 0x001fc60007f5e0ff */
[----:B------:R0:W5:Y:S01]  /*3840*/  @!P1 LDG.E.U8 R133, desc[UR10][R214.64] ;  /* 0x0000000ad6859981 */ /* 0x000162000c1e1100 */
[----:B-1----:R-:W-:-:S03]  /*3850*/  IMAD.X R219, R5, 0x1, R194, P0 ;  /* 0x0000000105db7824 */ /* 0x002fc600000e06c2 */
[----:B------:R1:W5:Y:S01]  /*3860*/  @!P1 LDG.E.U8 R242, desc[UR10][R216.64] ;  /* 0x0000000ad8f29981 */ /* 0x000362000c1e1100 */
[----:B------:R-:W-:Y:S01]  /*3870*/  IMAD.X R221, R5, 0x1, R238, P2 ;  /* 0x0000000105dd7824 */ /* 0x000fe200010e06ee */
[C---:B------:R-:W-:Y:S01]  /*3880*/  IADD3 R212, P0, R89.reuse, R208, RZ ;  /* 0x000000d059d47210 */ /* 0x040fe20007f1e0ff */
[C---:B------:R-:W-:Y:S01]  /*3890*/  IMAD.IADD R218, R89.reuse, 0x1, R178 ;  /* 0x0000000159da7824 */ /* 0x040fe200078e02b2 */
[----:B------:R1:W5:Y:S01]  /*38a0*/  @!P1 LDG.E.U8 R135, desc[UR10][R222.64] ;  /* 0x0000000ade879981 */ /* 0x000362000c1e1100 */
[C---:B0-----:R-:W-:Y:S02]  /*38b0*/  IADD3 R214, P2, R89.reuse, R224, RZ ;  /* 0x000000e059d67210 */ /* 0x041fe40007f5e0ff */
[----:B-1----:R-:W-:Y:S01]  /*38c0*/  IADD3 R216, P3, R89, R228, RZ ;  /* 0x000000e459d87210 */ /* 0x002fe20007f7e0ff */
[----:B------:R0:W5:Y:S01]  /*38d0*/  @!P1 LDG.E.U8 R248, desc[UR10][R218.64] ;  /* 0x0000000adaf89981 */ /* 0x000162000c1e1100 */
[----:B------:R-:W-:Y:S01]  /*38e0*/  PRMT R252, RZ, 0x7610, R252 ;  /* 0x00007610fffc7816 */ /* 0x000fe200000000fc */
[C---:B------:R-:W-:Y:S01]  /*38f0*/  IMAD.X R213, R5.reuse, 0x1, R164, P0 ;  /* 0x0000000105d57824 */ /* 0x040fe200000e06a4 */
[----:B------:R-:W-:Y:S01]  /*3900*/  PRMT R137, RZ, 0x7610, R137 ;  /* 0x00007610ff897816 */ /* 0x000fe20000000089 */
[----:B------:R1:W5:Y:S01]  /*3910*/  @!P1 LDG.E.U8 R246, desc[UR10][R220.64] ;  /* 0x0000000adcf69981 */ /* 0x000362000c1e1100 */
[C---:B------:R-:W-:Y:S01]  /*3920*/  IMAD.X R215, R5.reuse, 0x1, R160, P2 ;  /* 0x0000000105d77824 */ /* 0x040fe200010e06a0 */
[----:B------:R-:W-:Y:S01]  /*3930*/  PRMT R250, RZ, 0x7610, R250 ;  /* 0x00007610fffa7816 */ /* 0x000fe200000000fa */
[----:B------:R-:W-:Y:S01]  /*3940*/  IMAD.X R217, R5, 0x1, R156, P3 ;  /* 0x0000000105d97824 */ /* 0x000fe200018e069c */
[C---:B------:R-:W-:Y:S01]  /*3950*/  IADD3 R222, P3, R89.reuse, R170, RZ ;  /* 0x000000aa59de7210 */ /* 0x040fe20007f7e0ff */
[----:B------:R1:W5:Y:S01]  /*3960*/  @!P1 LDG.E.U8 R252, desc[UR10][R212.64] ;  /* 0x0000000ad4fc9981 */ /* 0x000362000c1e1100 */
[----:B0-----:R-:W-:-:S02]  /*3970*/  IADD3 R218, P0, R89, R232, RZ ;  /* 0x000000e859da7210 */ /* 0x001fc40007f1e0ff */
[----:B------:R-:W-:Y:S01]  /*3980*/  PRMT R173, RZ, 0x7610, R173 ;  /* 0x00007610ffad7816 */ /* 0x000fe200000000ad */
[----:B------:R0:W5:Y:S01]  /*3990*/  @!P1 LDG.E.U8 R137, desc[UR10][R214.64] ;  /* 0x0000000ad6899981 */ /* 0x000162000c1e1100 */
[----:B-1----:R-:W-:Y:S01]  /*39a0*/  IADD3 R220, P2, R89, R236, RZ ;  /* 0x000000ec59dc7210 */ /* 0x002fe20007f5e0ff */
[C---:B------:R-:W-:Y:S01]  /*39b0*/  IMAD.X R219, R5.reuse, 0x1, R152, P0 ;  /* 0x0000000105db7824 */ /* 0x040fe200000e0698 */
[----:B------:R-:W-:Y:S01]  /*39c0*/  PRMT R171, RZ, 0x7610, R171 ;  /* 0x00007610ffab7816 */ /* 0x000fe200000000ab */
[----:B------:R1:W5:Y:S01]  /*39d0*/  @!P1 LDG.E.U8 R250, desc[UR10][R216.64] ;  /* 0x0000000ad8fa9981 */ /* 0x000362000c1e1100 */
[----:B------:R-:W-:Y:S01]  /*39e0*/  PRMT R169, RZ, 0x7610, R169 ;  /* 0x00007610ffa97816 */ /* 0x000fe200000000a9 */
[----:B------:R-:W-:Y:S01]  /*39f0*/  IMAD.X R221, R5, 0x1, R148, P2 ;  /* 0x0000000105dd7824 */ /* 0x000fe200010e0694 */
[----:B------:R-:W-:Y:S01]  /*3a00*/  IADD3 R212, P0, R89, R166, RZ ;  /* 0x000000a659d47210 */ /* 0x000fe20007f1e0ff */
[----:B------:R-:W-:Y:S01]  /*3a10*/  IMAD.X R223, R5, 0x1, R144, P3 ;  /* 0x0000000105df7824 */ /* 0x000fe200018e0690 */
        /* <DEDUP_REMOVED lines=41> */
[C---:B------:R-:W-:Y:S02]  /*3cb0*/  IMAD.X R219, R5.reuse, 0x1, R104, P0 ;  /* 0x0000000105db7824 */ /* 0x040fe400000e0668 */
[----:B------:R1:W5:Y:S01]  /*3cc0*/  @!P1 LDG.E.U8 R151, desc[UR10][R216.64] ;  /* 0x0000000ad8979981 */ /* 0x000362000c1e1100 */
[----:B------:R-:W-:Y:S01]  /*3cd0*/  IMAD.X R221, R5, 0x1, R102, P2 ;  /* 0x0000000105dd7824 */ /* 0x000fe200010e0666 */
[----:B------:R-:W-:Y:S01]  /*3ce0*/  IADD3 R212, P0, R89, R118, RZ ;  /* 0x0000007659d47210 */ /* 0x000fe20007f1e0ff */
[----:B------:R-:W-:Y:S01]  /*3cf0*/  IMAD.X R223, R5, 0x1, R100, P3 ;  /* 0x0000000105df7824 */ /* 0x000fe200018e0664 */
[----:B------:R-:W-:Y:S01]  /*3d00*/  PRMT R147, RZ, 0x7610, R147 ;  /* 0x00007610ff937816 */ /* 0x000fe20000000093 */
[----:B------:R1:W5:Y:S01]  /*3d10*/  @!P1 LDG.E.U8 R149, desc[UR10][R218.64] ;  /* 0x0000000ada959981 */ /* 0x000362000c1e1100 */
[----:B0-----:R-:W-:-:S02]  /*3d20*/  IADD3 R214, P2, R89, R114, RZ ;  /* 0x0000007259d67210 */ /* 0x001fc40007f5e0ff */
[----:B-1----:R-:W-:Y:S01]  /*3d30*/  IADD3 R216, P3, R89, R110, RZ ;  /* 0x0000006e59d87210 */ /* 0x002fe20007f7e0ff */
[C---:B------:R-:W-:Y:S01]  /*3d40*/  IMAD.X R213, R5.reuse, 0x1, R98, P0 ;  /* 0x0000000105d57824 */ /* 0x040fe200000e0662 */
[----:B------:R-:W-:Y:S01]  /*3d50*/  PRMT R145, RZ, 0x7610, R145 ;  /* 0x00007610ff917816 */ /* 0x000fe20000000091 */
[----:B------:R-:W-:Y:S01]  /*3d60*/  IMAD.X R215, R5, 0x1, R96, P2 ;  /* 0x0000000105d77824 */ /* 0x000fe200010e0660 */
[----:B------:R-:W-:Y:S01]  /*3d70*/  IADD3 RZ, P2, R89, R180, RZ ;  /* 0x000000b459ff7210 */ /* 0x000fe20007f5e0ff */
[----:B------:R-:W-:Y:S01]  /*3d80*/  IMAD.X R217, R5, 0x1, R94, P3 ;  /* 0x0000000105d97824 */ /* 0x000fe200018e065e */
[C---:B------:R-:W-:Y:S01]  /*3d90*/  IADD3 RZ, P0, R89.reuse, R6, RZ ;  /* 0x0000000659ff7210 */ /* 0x040fe20007f1e0ff */
[----:B------:R0:W5:Y:S01]  /*3da0*/  @!P1 LDG.E.U8 R147, desc[UR10][R220.64] ;  /* 0x0000000adc939981 */ /* 0x000162000c1e1100 */
[----:B------:R-:W-:Y:S02]  /*3db0*/  IADD3 R218, P3, R89, R196, RZ ;  /* 0x000000c459da7210 */ /* 0x000fe40007f7e0ff */
[----:B------:R-:W-:Y:S01]  /*3dc0*/  PRMT R143, RZ, 0x7610, R143 ;  /* 0x00007610ff8f7816 */ /* 0x000fe2000000008f */
[----:B------:R1:W5:Y:S01]  /*3dd0*/  @!P1 LDG.E.U8 R145, desc[UR10][R222.64] ;  /* 0x0000000ade919981 */ /* 0x000362000c1e1100 */
[----:B------:R-:W-:Y:S01]  /*3de0*/  PRMT R139, RZ, 0x7610, R139 ;  /* 0x00007610ff8b7816 */ /* 0x000fe2000000008b */
[----:B------:R-:W-:Y:S01]  /*3df0*/  IMAD.X R219, R5, 0x1, R234, P3 ;  /* 0x0000000105db7824 */ /* 0x000fe200018e06ea */
[----:B------:R-:W-:-:S02]  /*3e00*/  PRMT R141, RZ, 0x7610, R141 ;  /* 0x00007610ff8d7816 */ /* 0x000fc4000000008d */
[----:B------:R-:W-:Y:S01]  /*3e10*/  PRMT R177, RZ, 0x7610, R177 ;  /* 0x00007610ffb17816 */ /* 0x000fe200000000b1 */
[----:B0-----:R-:W-:Y:S01]  /*3e20*/  IMAD.IADD R220, R89, 0x1, R180 ;  /* 0x0000000159dc7824 */ /* 0x001fe200078e02b4 */
[----:B------:R-:W-:Y:S01]  /*3e30*/  PRMT R175, RZ, 0x7610, R175 ;  /* 0x00007610ffaf7816 */ /* 0x000fe200000000af */
[----:B------:R-:W-:Y:S01]  /*3e40*/  IMAD.X R221, R5, 0x1, R198, P2 ;  /* 0x0000000105dd7824 */ /* 0x000fe200010e06c6 */
[----:B------:R-:W-:Y:S01]  /*3e50*/  PRMT R179, RZ, 0x7610, R179 ;  /* 0x00007610ffb37816 */ /* 0x000fe200000000b3 */
[----:B-1----:R-:W-:Y:S01]  /*3e60*/  IMAD.IADD R222, R89, 0x1, R6 ;  /* 0x0000000159de7824 */ /* 0x002fe200078e0206 */
[----:B------:R-:W5:Y:S01]  /*3e70*/  @!P1 LDG.E.U8 R143, desc[UR10][R212.64] ;  /* 0x0000000ad48f9981 */ /* 0x000f62000c1e1100 */
[----:B------:R-:W-:-:S03]  /*3e80*/  IMAD.X R223, R5, 0x1, R190, P0 ;  /* 0x0000000105df7824 */ /* 0x000fc600000e06be */
[----:B------:R-:W5:Y:S04]  /*3e90*/  @!P1 LDG.E.U8 R139, desc[UR10][R216.64] ;  /* 0x0000000ad88b9981 */ /* 0x000f68000c1e1100 */
[----:B------:R-:W5:Y:S04]  /*3ea0*/  @!P1 LDG.E.U8 R141, desc[UR10][R214.64] ;  /* 0x0000000ad68d9981 */ /* 0x000f68000c1e1100 */
[----:B------:R-:W5:Y:S04]  /*3eb0*/  @!P1 LDG.E.U8 R175, desc[UR10][R218.64] ;  /* 0x0000000adaaf9981 */ /* 0x000f68000c1e1100 */
[----:B------:R-:W5:Y:S04]  /*3ec0*/  @!P1 LDG.E.U8 R177, desc[UR10][R220.64] ;  /* 0x0000000adcb19981 */ /* 0x000f68000c1e1100 */
[----:B------:R-:W5:Y:S04]  /*3ed0*/  @!P1 LDG.E.U8 R179, desc[UR10][R222.64] ;  /* 0x0000000adeb39981 */ /* 0x000f68000c1e1100 */
[----:B--2---:R0:W-:Y:S04]  /*3ee0*/  STS.U8 [R8+UR8+0x1000], R101 ;  /* 0x0010006508007988 */ /* 0x0041e80008000008 */
[----:B---3--:R0:W-:Y:S04]  /*3ef0*/  STS.U8 [R8+UR8+0x1002], R107 ;  /* 0x0010026b08007988 */ /* 0x0081e80008000008 */
[----:B----4-:R0:W-:Y:S04]  /*3f00*/  STS.U8 [R8+UR8+0x1006], R111 ;  /* 0x0010066f08007988 */ /* 0x0101e80008000008 */
[----:B-----5:R0:W-:Y:S04]  /*3f10*/  STS.U8 [R8+UR8+0x1004], R99 ;  /* 0x0010046308007988 */ /* 0x0201e80008000008 */
[----:B------:R0:W-:Y:S04]  /*3f20*/  STS.U8 [R8+UR8+0x1008], R103 ;  /* 0x0010086708007988 */ /* 0x0001e80008000008 */
        /* <DEDUP_REMOVED lines=26> */
[----:B------:R0:W-:Y:S04]  /*40d0*/  STS.U8 [R95+UR8], R139 ;  /* 0x0000008b5f007988 */ /* 0x0001e80008000008 */
        /* <DEDUP_REMOVED lines=15> */
[----:B------:R0:W-:Y:S01]  /*41d0*/  STS.U8 [R90+UR8+0xf80], R179 ;  /* 0x000f80b35a007988 */ /* 0x0001e20008000008 */
[----:B------:R1:W-:Y:S06]  /*41e0*/  MEMBAR.ALL.CTA ;  /* 0x0000000000007992 */ /* 0x0003ec0000008000 */
[----:B-1----:R-:W1:Y:S02]  /*41f0*/  FENCE.VIEW.ASYNC.S ;  /* 0x00000000000073c6 */ /* 0x002e640000000000 */
[----:B-1----:R-:W-:Y:S06]  /*4200*/  BAR.SYNC.DEFER_BLOCKING 0x0 ;  /* 0x0000000000007b1d */ /* 0x002fec0000010000 */
[----:B------:R-:W-:Y:S01]  /*4210*/  UMOV UR5, 0xc0000010 ;  /* 0xc000001000057882 */ /* 0x000fe20000000000 */
[----:B------:R-:W-:Y:S01]  /*4220*/  UMOV UR7, 0xc0000010 ;  /* 0xc000001000077882 */ /* 0x000fe20000000000 */
[----:B------:R-:W-:-:S06]  /*4230*/  WARPGROUP.ARRIVE ;  /* 0x00000000000079c5 */ /* 0x000fcc0000000000 */
[----:B------:R-:W-:Y:S01]  /*4240*/  QGMMA.64x128x32.F32.E5M2.E5M2 R24, gdesc[UR4], R24, gsb0 ;  /* 0x01e00000041879f3 */ /* 0x000fe20008003818 */
[----:B------:R-:W-:Y:S02]  /*4250*/  USHF.R.S32.HI UR5, URZ, 0x1f, UR12 ;  /* 0x0000001f3f057899 */ /* 0x000fe4000801140c */
[----:B------:R-:W-:-:S04]  /*4260*/  IADD3 R186, P5, R186, UR12, RZ ;  /* 0x0000000cbaba7c10 */ /* 0x000fc8000ffbe0ff */
[----:B------:R-:W-:Y:S02]  /*4270*/  IADD3.X R210, R210, UR5, RZ, P5, !PT ;  /* 0x00000005d2d27c10 */ /* 0x000fe4000affe4ff */
[----:B------:R-:W-:Y:S02]  /*4280*/  IADD3 R224, P5, R224, UR12, RZ ;  /* 0x0000000ce0e07c10 */ /* 0x000fe4000ffbe0ff */
[----:B------:R-:W-:Y:S02]  /*4290*/  IADD3 R6, P0, R6, UR12, RZ ;  /* 0x0000000c06067c10 */ /* 0x000fe4000ff1e0ff */
[----:B------:R-:W-:Y:S02]  /*42a0*/  IADD3 R178, P1, R178, UR12, RZ ;  /* 0x0000000cb2b27c10 */ /* 0x000fe4000ff3e0ff */
[----:B------:R-:W-:Y:S02]  /*42b0*/  IADD3 R180, P2, R180, UR12, RZ ;  /* 0x0000000cb4b47c10 */ /* 0x000fe4000ff5e0ff */
[----:B------:R-:W-:-:S02]  /*42c0*/  IADD3 R182, P3, R182, UR12, RZ ;  /* 0x0000000cb6b67c10 */ /* 0x000fc4000ff7e0ff */
[----:B------:R-:W-:Y:S02]  /*42d0*/  IADD3.X R160, R160, UR5, RZ, P5, !PT ;  /* 0x00000005a0a07c10 */ /* 0x000fe4000affe4ff */
[----:B------:R-:W-:Y:S02]  /*42e0*/  IADD3 R158, P5, R158, UR12, RZ ;  /* 0x0000000c9e9e7c10 */ /* 0x000fe4000ffbe0ff */
[----:B------:R-:W-:Y:S02]  /*42f0*/  IADD3 R184, P4, R184, UR12, RZ ;  /* 0x0000000cb8b87c10 */ /* 0x000fe4000ff9e0ff */
[----:B------:R-:W-:Y:S02]  /*4300*/  IADD3.X R190, R190, UR5, RZ, P0, !PT ;  /* 0x00000005bebe7c10 */ /* 0x000fe400087fe4ff */
[----:B------:R-:W-:Y:S02]  /*4310*/  IADD3.X R194, R194, UR5, RZ, P1, !PT ;  /* 0x00000005c2c27c10 */ /* 0x000fe40008ffe4ff */
[----:B------:R-:W-:-:S02]  /*4320*/  IADD3.X R198, R198, UR5, RZ, P2, !PT ;  /* 0x00000005c6c67c10 */ /* 0x000fc400097fe4ff */
[----:B------:R-:W-:Y:S02]  /*4330*/  IADD3.X R202, R202, UR5, RZ, P3, !PT ;  /* 0x00000005caca7c10 */ /* 0x000fe40009ffe4ff */
[----:B------:R-:W-:Y:S02]  /*4340*/  IADD3 R188, P6, R188, UR12, RZ ;  /* 0x0000000cbcbc7c10 */ /* 0x000fe4000ffde0ff */
[----:B------:R-:W-:Y:S02]  /*4350*/  IADD3 R192, P0, R192, UR12, RZ ;  /* 0x0000000cc0c07c10 */ /* 0x000fe4000ff1e0ff */
[----:B------:R-:W-:Y:S02]  /*4360*/  IADD3 R196, P1, R196, UR12, RZ ;  /* 0x0000000cc4c47c10 */ /* 0x000fe4000ff3e0ff */
[----:B------:R-:W-:Y:S02]  /*4370*/  IADD3 R200, P2, R200, UR12, RZ ;  /* 0x0000000cc8c87c10 */ /* 0x000fe4000ff5e0ff */
[----:B------:R-:W-:Y:S01]  /*4380*/  IADD3 R204, P3, R204, UR12, RZ ;  /* 0x0000000ccccc7c10 */ /* 0x000fe2000ff7e0ff */
[----:B------:R-:W-:Y:S01]  /*4390*/  VIADD R91, R91, 0xffffffff ;  /* 0xffffffff5b5b7836 */ /* 0x000fe20000000000 */
[----:B------:R-:W-:-:S02]  /*43a0*/  IADD3.X R132, R132, UR5, RZ, P5, !PT ;  /* 0x0000000584847c10 */ /* 0x000fc4000affe4ff */
[----:B------:R-:W-:Y:S02]  /*43b0*/  IADD3.X R206, R206, UR5, RZ, P4, !PT ;  /* 0x00000005cece7c10 */ /* 0x000fe4000a7fe4ff */
[----:B------:R-:W-:Y:S02]  /*43c0*/  IADD3 R130, P5, R130, UR12, RZ ;  /* 0x0000000c82827c10 */ /* 0x000fe4000ffbe0ff */
[----:B------:R-:W-:Y:S02]  /*43d0*/  IADD3 R208, P4, R208, UR12, RZ ;  /* 0x0000000cd0d07c10 */ /* 0x000fe4000ff9e0ff */
[----:B------:R-:W-:Y:S02]  /*43e0*/  IADD3.X R226, R226, UR5, RZ, P6, !PT ;  /* 0x00000005e2e27c10 */ /* 0x000fe4000b7fe4ff */
[----:B------:R-:W-:Y:S02]  /*43f0*/  IADD3.X R230, R230, UR5, RZ, P0, !PT ;  /* 0x00000005e6e67c10 */ /* 0x000fe400087fe4ff */
[----:B------:R-:W-:-:S02]  /*4400*/  IADD3.X R234, R234, UR5, RZ, P1, !PT ;  /* 0x00000005eaea7c10 */ /* 0x000fc40008ffe4ff */
[----:B------:R-:W-:Y:S02]  /*4410*/  IADD3.X R238, R238, UR5, RZ, P2, !PT ;  /* 0x00000005eeee7c10 */ /* 0x000fe400097fe4ff */
[----:B------:R-:W-:Y:S02]  /*4420*/  IADD3.X R168, R168, UR5, RZ, P3, !PT ;  /* 0x00000005a8a87c10 */ /* 0x000fe40009ffe4ff */
[----:B------:R-:W-:Y:S02]  /*4430*/  IADD3 R228, P6, R228, UR12, RZ ;  /* 0x0000000ce4e47c10 */ /* 0x000fe4000ffde0ff */
[----:B------:R-:W-:Y:S02]  /*4440*/  IADD3 R232, P0, R232, UR12, RZ ;  /* 0x0000000ce8e87c10 */ /* 0x000fe4000ff1e0ff */
[----:B------:R-:W-:Y:S02]  /*4450*/  IADD3 R236, P1, R236, UR12, RZ ;  /* 0x0000000cecec7c10 */ /* 0x000fe4000ff3e0ff */
[----:B------:R-:W-:-:S02]  /*4460*/  IADD3 R170, P2, R170, UR12, RZ ;  /* 0x0000000caaaa7c10 */ /* 0x000fc4000ff5e0ff */
[----:B------:R-:W-:Y:S02]  /*4470*/  IADD3 R166, P3, R166, UR12, RZ ;  /* 0x0000000ca6a67c10 */ /* 0x000fe4000ff7e0ff */
[----:B------:R-:W-:Y:S02]  /*4480*/  IADD3.X R104, R104, UR5, RZ, P5, !PT ;  /* 0x0000000568687c10 */ /* 0x000fe4000affe4ff */
[----:B------:R-:W-:Y:S02]  /*4490*/  IADD3.X R164, R164, UR5, RZ, P4, !PT ;  /* 0x00000005a4a47c10 */ /* 0x000fe4000a7fe4ff */
[----:B------:R-:W-:Y:S02]  /*44a0*/  ISETP.NE.U32.AND P5, PT, R91, RZ, PT ;  /* 0x000000ff5b00720c */ /* 0x000fe40003fa5070 */
[----:B------:R-:W-:Y:S02]  /*44b0*/  IADD3 R162, P4, R162, UR12, RZ ;  /* 0x0000000ca2a27c10 */ /* 0x000fe4000ff9e0ff */
[----:B------:R-:W-:-:S02]  /*44c0*/  IADD3.X R156, R156, UR5, RZ, P6, !PT ;  /* 0x000000059c9c7c10 */ /* 0x000fc4000b7fe4ff */
[----:B------:R-:W-:Y:S02]  /*44d0*/  IADD3.X R152, R152, UR5, RZ, P0, !PT ;  /* 0x0000000598987c10 */ /* 0x000fe400087fe4ff */
[----:B------:R-:W-:Y:S02]  /*44e0*/  IADD3.X R148, R148, UR5, RZ, P1, !PT ;  /* 0x0000000594947c10 */ /* 0x000fe40008ffe4ff */
[----:B------:R-:W-:Y:S02]  /*44f0*/  IADD3.X R144, R144, UR5, RZ, P2, !PT ;  /* 0x0000000590907c10 */ /* 0x000fe400097fe4ff */
[----:B------:R-:W-:Y:S02]  /*4500*/  IADD3.X R140, R140, UR5, RZ, P3, !PT ;  /* 0x000000058c8c7c10 */ /* 0x000fe40009ffe4ff */
[----:B------:R-:W-:Y:S02]  /*4510*/  IADD3 R154, P6, R154, UR12, RZ ;  /* 0x0000000c9a9a7c10 */ /* 0x000fe4000ffde0ff */
[----:B------:R-:W-:-:S02]  /*4520*/  IADD3 R150, P0, R150, UR12, RZ ;  /* 0x0000000c96967c10 */ /* 0x000fc4000ff1e0ff */
[----:B------:R-:W-:Y:S02]  /*4530*/  IADD3 R146, P1, R146, UR12, RZ ;  /* 0x0000000c92927c10 */ /* 0x000fe4000ff3e0ff */
[----:B------:R-:W-:Y:S02]  /*4540*/  IADD3 R142, P2, R142, UR12, RZ ;  /* 0x0000000c8e8e7c10 */ /* 0x000fe4000ff5e0ff */
[----:B------:R-:W-:Y:S02]  /*4550*/  IADD3 R138, P3, R138, UR12, RZ ;  /* 0x0000000c8a8a7c10 */ /* 0x000fe4000ff7e0ff */
[----:B------:R-:W-:Y:S02]  /*4560*/  IADD3.X R136, R136, UR5, RZ, P4, !PT ;  /* 0x0000000588887c10 */ /* 0x000fe4000a7fe4ff */
        /* <DEDUP_REMOVED lines=11> */
[----:B------:R-:W-:Y:S01]  /*4620*/  IADD3.X R108, R108, UR5, RZ, P4, !PT ;  /* 0x000000056c6c7c10 */ /* 0x000fe2000a7fe4ff */
[----:B------:R-:W-:Y:S01]  /*4630*/  UIADD3 UR9, UR9, -0x20, URZ ;  /* 0xffffffe009097890 */ /* 0x000fe2000fffe03f */
[----:B------:R-:W-:Y:S02]  /*4640*/  IADD3 R106, P4, R11, R106, RZ ;  /* 0x0000006a0b6a7210 */ /* 0x000fe40007f9e0ff */
[----:B------:R-:W-:-:S02]  /*4650*/  IADD3.X R102, R102, UR5, RZ, P6, !PT ;  /* 0x0000000566667c10 */ /* 0x000fc4000b7fe4ff */
[----:B------:R-:W-:Y:S02]  /*4660*/  IADD3.X R100, R100, UR5, RZ, P0, !PT ;  /* 0x0000000564647c10 */ /* 0x000fe400087fe4ff */
[----:B------:R-:W-:Y:S02]  /*4670*/  IADD3.X R98, R98, UR5, RZ, P1, !PT ;  /* 0x0000000562627c10 */ /* 0x000fe40008ffe4ff */
[----:B------:R-:W-:Y:S01]  /*4680*/  IADD3.X R96, R96, UR5, RZ, P2, !PT ;  /* 0x0000000560607c10 */ /* 0x000fe200097fe4ff */
[----:B------:R-:W-:Y:S02]  /*4690*/  WARPGROUP.DEPBAR.LE gsb0, 0x0 ;  /* 0x00008000000079c5 */ /* 0x000fe40000010000 */
[----:B------:R-:W-:Y:S02]  /*46a0*/  IADD3.X R94, R94, UR5, RZ, P3, !PT ;  /* 0x000000055e5e7c10 */ /* 0x000fe40009ffe4ff */
[----:B------:R-:W-:Y:S01]  /*46b0*/  LEA.HI.X.SX32 R92, R11, R92, 0x1, P4 ;  /* 0x0000005c0b5c7211 */ /* 0x000fe200020f0eff */
[----:B0-----:R-:W-:Y:S06]  /*46c0*/  @P5 BRA `(.L_x_1) ;  /* 0xffffffe800645947 */ /* 0x001fec000383ffff */
.L_x_0:
[----:B------:R-:W-:Y:S01]  /*46d0*/  F2FP.SATFINITE.E5M2.F32.PACK_AB_MERGE_C R42, R43, R42, RZ ;  /* 0x0000002a2b2a723e */ /* 0x000fe200048060ff */
[----:B-1----:R-:W-:Y:S01]  /*46e0*/  IMAD.SHL.U32 R4, R3, 0x10, RZ ;  /* 0x0000001003047824 */ /* 0x002fe200078e00ff */
[----:B------:R-:W-:Y:S01]  /*46f0*/  F2FP.SATFINITE.E5M2.F32.PACK_AB_MERGE_C R46, R47, R46, RZ ;  /* 0x0000002e2f2e723e */ /* 0x000fe200048060ff */
[----:B------:R-:W-:Y:S01]  /*4700*/  IMAD.SHL.U32 R5, R3, 0x80, RZ ;  /* 0x0000008003057824 */ /* 0x000fe200078e00ff */
[----:B------:R-:W-:Y:S01]  /*4710*/  F2FP.SATFINITE.E5M2.F32.PACK_AB_MERGE_C R50, R51, R50, RZ ;  /* 0x000000323332723e */ /* 0x000fe200048060ff */
[----:B------:R-:W-:Y:S01]  /*4720*/  ULDC.64 UR6, c[0x0][0x228] ;  /* 0x00008a0000067ab9 */ /* 0x000fe20000000a00 */
[--C-:B------:R-:W-:Y:S01]  /*4730*/  LOP3.LUT R7, R93, 0x7c, R176.reuse, 0xfe, !PT ;  /* 0x0000007c5d077812 */ /* 0x100fe200078efeb0 */
[----:B------:R-:W-:Y:S01]  /*4740*/  IMAD.SHL.U32 R3, R3, 0x8, RZ ;  /* 0x0000000803037824 */ /* 0x000fe200078e00ff */
[----:B------:R-:W-:Y:S01]  /*4750*/  LOP3.LUT R8, R93, 0x6c, R176, 0xfe, !PT ;  /* 0x0000006c5d087812 */ /* 0x000fe200078efeb0 */
[----:B------:R-:W-:Y:S01]  /*4760*/  ULDC UR4, c[0x0][0x244] ;  /* 0x0000910000047ab9 */ /* 0x000fe20000000800 */
[----:B------:R-:W-:Y:S01]  /*4770*/  F2FP.SATFINITE.E5M2.F32.PACK_AB_MERGE_C R24, R25, R24, RZ ;  /* 0x000000181918723e */ /* 0x000fe200048060ff */
[C---:B------:R-:W-:Y:S01]  /*4780*/  IMAD.IADD R172, R93.reuse, 0x1, R172 ;  /* 0x000000015dac7824 */ /* 0x040fe200078e02ac */
[----:B------:R-:W-:Y:S01]  /*4790*/  ISETP.GE.AND P0, PT, R2, UR6, PT ;  /* 0x0000000602007c0c */ /* 0x000fe2000bf06270 */
[----:B------:R-:W-:Y:S01]  /*47a0*/  IMAD.IADD R174, R93, 0x1, R174 ;  /* 0x000000015dae7824 */ /* 0x000fe200078e02ae */
[----:B------:R-:W-:-:S02]  /*47b0*/  LOP3.LUT R42, R42, 0xffff, RZ, 0xc0, !PT ;  /* 0x0000ffff2a2a7812 */ /* 0x000fc400078ec0ff */
[----:B------:R-:W-:Y:S02]  /*47c0*/  LOP3.LUT R25, R46, 0xffff, RZ, 0xc0, !PT ;  /* 0x0000ffff2e197812 */ /* 0x000fe400078ec0ff */
[----:B------:R-:W-:Y:S02]  /*47d0*/  LOP3.LUT R50, R50, 0xffff, RZ, 0xc0, !PT ;  /* 0x0000ffff32327812 */ /* 0x000fe400078ec0ff */
[----:B------:R-:W-:Y:S02]  /*47e0*/  F2FP.SATFINITE.E5M2.F32.PACK_AB_MERGE_C R72, R73, R72, RZ ;  /* 0x000000484948723e */ /* 0x000fe400048060ff */
[----:B------:R-:W-:Y:S02]  /*47f0*/  F2FP.SATFINITE.E5M2.F32.PACK_AB_MERGE_C R76, R77, R76, RZ ;  /* 0x0000004c4d4c723e */ /* 0x000fe400048060ff */
[----:B------:R-:W-:Y:S02]  /*4800*/  F2FP.SATFINITE.E5M2.F32.PACK_AB_MERGE_C R80, R81, R80, RZ ;  /* 0x000000505150723e */ /* 0x000fe400048060ff */
[----:B------:R-:W-:-:S02]  /*4810*/  LOP3.LUT R4, R4, 0x70, RZ, 0xc0, !PT ;  /* 0x0000007004047812 */ /* 0x000fc400078ec0ff */
[----:B------:R-:W-:Y:S02]  /*4820*/  LOP3.LUT R5, R5, 0x400, RZ, 0xc0, !PT ;  /* 0x0000040005057812 */ /* 0x000fe400078ec0ff */
[----:B------:R-:W-:Y:S02]  /*4830*/  F2FP.SATFINITE.E5M2.F32.PACK_AB_MERGE_C R28, R29, R28, RZ ;  /* 0x0000001c1d1c723e */ /* 0x000fe400048060ff */
[----:B------:R-:W-:Y:S02]  /*4840*/  F2FP.SATFINITE.E5M2.F32.PACK_AB_MERGE_C R32, R33, R32, RZ ;  /* 0x000000202120723e */ /* 0x000fe400048060ff */
[----:B------:R-:W-:Y:S02]  /*4850*/  ISETP.LT.AND P1, PT, R7, UR7, !P0 ;  /* 0x0000000707007c0c */ /* 0x000fe4000c721270 */
[----:B------:R-:W-:Y:S02]  /*4860*/  ISETP.LT.AND P5, PT, R8, UR7, !P0 ;  /* 0x0000000708007c0c */ /* 0x000fe4000c7a1270 */
[----:B------:R-:W-:-:S02]  /*4870*/  F2FP.SATFINITE.E5M2.F32.PACK_AB_MERGE_C R27, R27, R26, RZ ;  /* 0x0000001a1b1b723e */ /* 0x000fc400048060ff */
[----:B------:R-:W-:Y:S02]  /*4880*/  F2FP.SATFINITE.E5M2.F32.PACK_AB_MERGE_C R30, R31, R30, RZ ;  /* 0x0000001e1f1e723e */ /* 0x000fe400048060ff */
[----:B------:R-:W-:Y:S02]  /*4890*/  F2FP.SATFINITE.E5M2.F32.PACK_AB_MERGE_C R34, R35, R34, RZ ;  /* 0x000000222322723e */ /* 0x000fe400048060ff */
[----:B------:R-:W-:Y:S02]  /*48a0*/  F2FP.SATFINITE.E5M2.F32.PACK_AB_MERGE_C R38, R39, R38, RZ ;  /* 0x000000262726723e */ /* 0x000fe400048060ff */
[----:B------:R-:W-:Y:S02]  /*48b0*/  PRMT R8, R50, 0x3340, R1 ;  /* 0x0000334032087816 */ /* 0x000fe40000000001 */
[----:B------:R-:W-:Y:S02]  /*48c0*/  PRMT R7, R42, 0x3340, R25 ;  /* 0x000033402a077816 */ /* 0x000fe40000000019 */
[----:B------:R-:W-:-:S02]  /*48d0*/  LOP3.LUT R72, R72, 0xffff, RZ, 0xc0, !PT ;  /* 0x0000ffff48487812 */ /* 0x000fc400078ec0ff */
[----:B------:R-:W-:Y:S02]  /*48e0*/  LOP3.LUT R39, R76, 0xffff, RZ, 0xc0, !PT ;  /* 0x0000ffff4c277812 */ /* 0x000fe400078ec0ff */
[----:B------:R-:W-:Y:S02]  /*48f0*/  LOP3.LUT R80, R80, 0xffff, RZ, 0xc0, !PT ;  /* 0x0000ffff50507812 */ /* 0x000fe400078ec0ff */
[----:B------:R-:W-:Y:S02]  /*4900*/  F2FP.SATFINITE.E5M2.F32.PACK_AB_MERGE_C R40, R41, R40, RZ ;  /* 0x000000282928723e */ /* 0x000fe400048060ff */
[----:B------:R-:W-:Y:S02]  /*4910*/  F2FP.SATFINITE.E5M2.F32.PACK_AB_MERGE_C R44, R45, R44, RZ ;  /* 0x0000002c2d2c723e */ /* 0x000fe400048060ff */
[----:B------:R-:W-:Y:S02]  /*4920*/  IADD3 R4, R5, UR8, R4 ;  /* 0x0000000805047c10 */ /* 0x000fe4000fffe004 */
[----:B------:R-:W-:-:S02]  /*4930*/  LOP3.LUT R3, R3, 0x380, RZ, 0xc0, !PT ;  /* 0x0000038003037812 */ /* 0x000fc400078ec0ff */
[----:B------:R-:W-:Y:S02]  /*4940*/  F2FP.SATFINITE.E5M2.F32.PACK_AB_MERGE_C R56, R57, R56, RZ ;  /* 0x000000383938723e */ /* 0x000fe400048060ff */
[----:B------:R-:W-:Y:S01]  /*4950*/  F2FP.SATFINITE.E5M2.F32.PACK_AB_MERGE_C R60, R61, R60, RZ ;  /* 0x0000003c3d3c723e */ /* 0x000fe200048060ff */
[----:B------:R-:W-:Y:S01]  /*4960*/  IMAD.IADD R26, R3, 0x1, R4 ;  /* 0x00000001031a7824 */ /* 0x000fe200078e0204 */
[----:B------:R-:W-:Y:S02]  /*4970*/  F2FP.SATFINITE.E5M2.F32.PACK_AB_MERGE_C R64, R65, R64, RZ ;  /* 0x000000404140723e */ /* 0x000fe400048060ff */
[----:B------:R-:W-:Y:S02]  /*4980*/  LOP3.LUT R24, R24, 0xffff, RZ, 0xc0, !PT ;  /* 0x0000ffff18187812 */ /* 0x000fe400078ec0ff */
[----:B------:R-:W-:Y:S02]  /*4990*/  LOP3.LUT R32, R32, 0xffff, RZ, 0xc0, !PT ;  /* 0x0000ffff20207812 */ /* 0x000fe400078ec0ff */
[----:B------:R-:W-:-:S02]  /*49a0*/  LOP3.LUT R15, R28, 0xffff, RZ, 0xc0, !PT ;  /* 0x0000ffff1c0f7812 */ /* 0x000fc400078ec0ff */
[----:B------:R-:W-:Y:S02]  /*49b0*/  F2FP.SATFINITE.E5M2.F32.PACK_AB_MERGE_C R48, R49, R48, RZ ;  /* 0x000000303130723e */ /* 0x000fe400048060ff */
[----:B------:R-:W-:Y:S02]  /*49c0*/  LOP3.LUT R12, R27, 0xffff, RZ, 0xc0, !PT ;  /* 0x0000ffff1b0c7812 */ /* 0x000fe400078ec0ff */
[----:B------:R-:W-:Y:S02]  /*49d0*/  LOP3.LUT R19, R30, 0xffff, RZ, 0xc0, !PT ;  /* 0x0000ffff1e137812 */ /* 0x000fe400078ec0ff */
[----:B------:R-:W-:Y:S01]  /*49e0*/  LOP3.LUT R34, R34, 0xffff, RZ, 0xc0, !PT ;  /* 0x0000ffff22227812 */ /* 0x000fe200078ec0ff */
[----:B------:R-:W0:Y:S01]  /*49f0*/  S2R R30, SR_TID.X ;  /* 0x00000000001e7919 */ /* 0x000e220000002100 */
[----:B------:R-:W-:Y:S02]  /*4a00*/  PRMT R21, R7, 0x5410, R8 ;  /* 0x0000541007157816 */ /* 0x000fe40000000008 */
[----:B------:R-:W-:-:S02]  /*4a10*/  PRMT R8, R80, 0x3340, R1 ;  /* 0x0000334050087816 */ /* 0x000fc40000000001 */
[----:B------:R-:W-:Y:S02]  /*4a20*/  PRMT R7, R72, 0x3340, R39 ;  /* 0x0000334048077816 */ /* 0x000fe40000000027 */
[----:B------:R-:W-:Y:S02]  /*4a30*/  LOP3.LUT R40, R40, 0xffff, RZ, 0xc0, !PT ;  /* 0x0000ffff28287812 */ /* 0x000fe400078ec0ff */
[----:B------:R-:W-:Y:S02]  /*4a40*/  LOP3.LUT R23, R44, 0xffff, RZ, 0xc0, !PT ;  /* 0x0000ffff2c177812 */ /* 0x000fe400078ec0ff */
[----:B------:R-:W-:Y:S02]  /*4a50*/  PRMT R6, R32, 0x3340, R1 ;  /* 0x0000334020067816 */ /* 0x000fe40000000001 */
[----:B------:R-:W-:Y:S02]  /*4a60*/  PRMT R5, R24, 0x3340, R15 ;  /* 0x0000334018057816 */ /* 0x000fe4000000000f */
[----:B------:R-:W-:-:S02]  /*4a70*/  LOP3.LUT R56, R56, 0xffff, RZ, 0xc0, !PT ;  /* 0x0000ffff38387812 */ /* 0x000fc400078ec0ff */
[----:B------:R-:W-:Y:S02]  /*4a80*/  LOP3.LUT R31, R60, 0xffff, RZ, 0xc0, !PT ;  /* 0x0000ffff3c1f7812 */ /* 0x000fe400078ec0ff */
[----:B------:R-:W-:Y:S02]  /*4a90*/  LOP3.LUT R64, R64, 0xffff, RZ, 0xc0, !PT ;  /* 0x0000ffff40407812 */ /* 0x000fe400078ec0ff */
[----:B------:R-:W-:Y:S02]  /*4aa0*/  F2FP.SATFINITE.E5M2.F32.PACK_AB_MERGE_C R74, R75, R74, RZ ;  /* 0x0000004a4b4a723e */ /* 0x000fe400048060ff */
[----:B------:R-:W-:Y:S02]  /*4ab0*/  F2FP.SATFINITE.E5M2.F32.PACK_AB_MERGE_C R78, R79, R78, RZ ;  /* 0x0000004e4f4e723e */ /* 0x000fe400048060ff */
[----:B------:R-:W-:Y:S02]  /*4ac0*/  F2FP.SATFINITE.E5M2.F32.PACK_AB_MERGE_C R82, R83, R82, RZ ;  /* 0x000000525352723e */ /* 0x000fe400048060ff */
[----:B------:R-:W-:-:S02]  /*4ad0*/  LOP3.LUT R48, R48, 0xffff, RZ, 0xc0, !PT ;  /* 0x0000ffff30307812 */ /* 0x000fc400078ec0ff */
[----:B------:R-:W-:Y:S02]  /*4ae0*/  PRMT R4, R34, 0x3340, R1 ;  /* 0x0000334022047816 */ /* 0x000fe40000000001 */
[----:B------:R-:W-:Y:S02]  /*4af0*/  PRMT R3, R12, 0x3340, R19 ;  /* 0x000033400c037816 */ /* 0x000fe40000000013 */
[----:B------:R-:W-:Y:S02]  /*4b00*/  F2FP.SATFINITE.E5M2.F32.PACK_AB_MERGE_C R58, R59, R58, RZ ;  /* 0x0000003a3b3a723e */ /* 0x000fe400048060ff */
[----:B------:R-:W-:Y:S02]  /*4b10*/  F2FP.SATFINITE.E5M2.F32.PACK_AB_MERGE_C R62, R63, R62, RZ ;  /* 0x0000003e3f3e723e */ /* 0x000fe400048060ff */
[----:B------:R-:W-:Y:S02]  /*4b20*/  F2FP.SATFINITE.E5M2.F32.PACK_AB_MERGE_C R66, R67, R66, RZ ;  /* 0x000000424342723e */ /* 0x000fe400048060ff */
[----:B------:R-:W-:-:S02]  /*4b30*/  PRMT R33, R7, 0x5410, R8 ;  /* 0x0000541007217816 */ /* 0x000fc40000000008 */
[----:B------:R-:W-:Y:S02]  /*4b40*/  SHF.R.U32.HI R7, RZ, 0x8, R40 ;  /* 0x00000008ff077819 */ /* 0x000fe40000011628 */
[----:B------:R-:W-:Y:S02]  /*4b50*/  SHF.R.U32.HI R8, RZ, 0x8, R23 ;  /* 0x00000008ff087819 */ /* 0x000fe40000011617 */
[----:B------:R-:W-:Y:S02]  /*4b60*/  PRMT R9, R5, 0x5410, R6 ;  /* 0x0000541005097816 */ /* 0x000fe40000000006 */
[----:B------:R-:W-:Y:S02]  /*4b70*/  PRMT R11, R64, 0x3340, R1 ;  /* 0x00003340400b7816 */ /* 0x000fe40000000001 */
[----:B------:R-:W-:Y:S02]  /*4b80*/  PRMT R10, R56, 0x3340, R31 ;  /* 0x00003340380a7816 */ /* 0x000fe4000000001f */
[----:B------:R-:W-:-:S02]  /*4b90*/  F2FP.SATFINITE.E5M2.F32.PACK_AB_MERGE_C R36, R37, R36, RZ ;  /* 0x000000242524723e */ /* 0x000fc400048060ff */
[----:B------:R-:W-:Y:S02]  /*4ba0*/  PRMT R6, R48, 0x3340, R1 ;  /* 0x0000334030067816 */ /* 0x000fe40000000001 */
[----:B------:R-:W-:Y:S02]  /*4bb0*/  PRMT R5, R40, 0x3340, R23 ;  /* 0x0000334028057816 */ /* 0x000fe40000000017 */
[----:B------:R-:W-:Y:S02]  /*4bc0*/  PRMT R13, R3, 0x5410, R4 ;  /* 0x00005410030d7816 */ /* 0x000fe40000000004 */
[----:B------:R-:W-:Y:S02]  /*4bd0*/  LOP3.LUT R74, R74, 0xffff, RZ, 0xc0, !PT ;  /* 0x0000ffff4a4a7812 */ /* 0x000fe400078ec0ff */
[----:B------:R-:W-:Y:S02]  /*4be0*/  LOP3.LUT R41, R78, 0xffff, RZ, 0xc0, !PT ;  /* 0x0000ffff4e297812 */ /* 0x000fe400078ec0ff */
[----:B------:R-:W-:-:S02]  /*4bf0*/  LOP3.LUT R82, R82, 0xffff, RZ, 0xc0, !PT ;  /* 0x0000ffff52527812 */ /* 0x000fc400078ec0ff */
[----:B------:R-:W-:Y:S02]  /*4c00*/  LOP3.LUT R58, R58, 0xffff, RZ, 0xc0, !PT ;  /* 0x0000ffff3a3a7812 */ /* 0x000fe400078ec0ff */
[----:B------:R-:W-:Y:S02]  /*4c10*/  LOP3.LUT R37, R62, 0xffff, RZ, 0xc0, !PT ;  /* 0x0000ffff3e257812 */ /* 0x000fe400078ec0ff */
[----:B------:R-:W-:Y:S02]  /*4c20*/  LOP3.LUT R66, R66, 0xffff, RZ, 0xc0, !PT ;  /* 0x0000ffff42427812 */ /* 0x000fe400078ec0ff */
[----:B------:R-:W-:Y:S02]  /*4c30*/  SHF.R.U32.HI R3, RZ, 0x8, R24 ;  /* 0x00000008ff037819 */ /* 0x000fe40000011618 */
[----:B------:R-:W-:Y:S02]  /*4c40*/  SHF.R.U32.HI R4, RZ, 0x8, R15 ;  /* 0x00000008ff047819 */ /* 0x000fe4000001160f */
[----:B------:R-:W-:-:S02]  /*4c50*/  LOP3.LUT R8, R8, 0xffff, RZ, 0xc0, !PT ;  /* 0x0000ffff08087812 */ /* 0x000fc400078ec0ff */
[----:B------:R-:W-:Y:S02]  /*4c60*/  LOP3.LUT R7, R7, 0xffff, RZ, 0xc0, !PT ;  /* 0x0000ffff07077812 */ /* 0x000fe400078ec0ff */
[----:B------:R-:W-:Y:S02]  /*4c70*/  PRMT R27, R10, 0x5410, R11 ;  /* 0x000054100a1b7816 */ /* 0x000fe4000000000b */
[----:B------:R-:W-:Y:S02]  /*4c80*/  PRMT R17, R5, 0x5410, R6 ;  /* 0x0000541005117816 */ /* 0x000fe40000000006 */
[----:B------:R-:W-:Y:S02]  /*4c90*/  PRMT R11, R82, 0x3340, R1 ;  /* 0x00003340520b7816 */ /* 0x000fe40000000001 */
[----:B------:R-:W-:Y:S02]  /*4ca0*/  PRMT R10, R74, 0x3340, R41 ;  /* 0x000033404a0a7816 */ /* 0x000fe40000000029 */
[----:B------:R-:W-:-:S02]  /*4cb0*/  PRMT R6, R66, 0x3340, R1 ;  /* 0x0000334042067816 */ /* 0x000fc40000000001 */
[----:B------:R-:W-:Y:S02]  /*4cc0*/  PRMT R5, R58, 0x3340, R37 ;  /* 0x000033403a057816 */ /* 0x000fe40000000025 */
[----:B------:R-:W-:Y:S02]  /*4cd0*/  LOP3.LUT R4, R4, 0xffff, RZ, 0xc0, !PT ;  /* 0x0000ffff04047812 */ /* 0x000fe400078ec0ff */
[----:B------:R-:W-:Y:S02]  /*4ce0*/  LOP3.LUT R3, R3, 0xffff, RZ, 0xc0, !PT ;  /* 0x0000ffff03037812 */ /* 0x000fe400078ec0ff */
[----:B------:R-:W-:Y:S02]  /*4cf0*/  PRMT R14, R7, 0x3340, R8 ;  /* 0x00003340070e7816 */ /* 0x000fe40000000008 */
[----:B------:R-:W-:Y:S02]  /*4d00*/  SHF.R.U32.HI R7, RZ, 0x8, R56 ;  /* 0x00000008ff077819 */ /* 0x000fe40000011638 */
[----:B------:R-:W-:-:S02]  /*4d10*/  SHF.R.U32.HI R8, RZ, 0x8, R31 ;  /* 0x00000008ff087819 */ /* 0x000fc4000001161f */
[----:B------:R-:W-:Y:S02]  /*4d20*/  PRMT R35, R10, 0x5410, R11 ;  /* 0x000054100a237816 */ /* 0x000fe4000000000b */
[----:B------:R-:W-:Y:S02]  /*4d30*/  PRMT R29, R5, 0x5410, R6 ;  /* 0x00005410051d7816 */ /* 0x000fe40000000006 */
[----:B------:R-:W-:Y:S02]  /*4d40*/  PRMT R10, R3, 0x3340, R4 ;  /* 0x00003340030a7816 */ /* 0x000fe40000000004 */
[----:B------:R-:W-:Y:S02]  /*4d50*/  SHF.R.U32.HI R5, RZ, 0x8, R32 ;  /* 0x00000008ff057819 */ /* 0x000fe40000011620 */
[----:B------:R-:W-:Y:S02]  /*4d60*/  SHF.R.U32.HI R3, RZ, 0x8, R12 ;  /* 0x00000008ff037819 */ /* 0x000fe4000001160c */
[----:B------:R-:W-:-:S02]  /*4d70*/  SHF.R.U32.HI R4, RZ, 0x8, R19 ;  /* 0x00000008ff047819 */ /* 0x000fc40000011613 */
[----:B------:R-:W-:Y:S02]  /*4d80*/  SHF.R.U32.HI R6, RZ, 0x8, R34 ;  /* 0x00000008ff067819 */ /* 0x000fe40000011622 */
[----:B------:R-:W-:Y:S02]  /*4d90*/  LOP3.LUT R8, R8, 0xffff, RZ, 0xc0, !PT ;  /* 0x0000ffff08087812 */ /* 0x000fe400078ec0ff */
[----:B------:R-:W-:Y:S02]  /*4da0*/  LOP3.LUT R7, R7, 0xffff, RZ, 0xc0, !PT ;  /* 0x0000ffff07077812 */ /* 0x000fe400078ec0ff */
[----:B------:R-:W-:Y:S02]  /*4db0*/  LOP3.LUT R5, R5, 0xffff, RZ, 0xc0, !PT ;  /* 0x0000ffff05057812 */ /* 0x000fe400078ec0ff */
[----:B------:R-:W-:Y:S02]  /*4dc0*/  LOP3.LUT R4, R4, 0xffff, RZ, 0xc0, !PT ;  /* 0x0000ffff04047812 */ /* 0x000fe400078ec0ff */
[----:B------:R-:W-:-:S02]  /*4dd0*/  LOP3.LUT R3, R3, 0xffff, RZ, 0xc0, !PT ;  /* 0x0000ffff03037812 */ /* 0x000fc400078ec0ff */
[----:B------:R-:W-:Y:S02]  /*4de0*/  LOP3.LUT R6, R6, 0xffff, RZ, 0xc0, !PT ;  /* 0x0000ffff06067812 */ /* 0x000fe400078ec0ff */
[----:B------:R-:W-:Y:S02]  /*4df0*/  PRMT R18, R7, 0x3340, R8 ;  /* 0x0000334007127816 */ /* 0x000fe40000000008 */
[----:B------:R-:W-:Y:S02]  /*4e00*/  SHF.R.U32.HI R8, RZ, 0x8, R82 ;  /* 0x00000008ff087819 */ /* 0x000fe40000011652 */
[----:B------:R-:W-:Y:S02]  /*4e10*/  PRMT R11, R5, 0x3340, R2 ;  /* 0x00003340050b7816 */ /* 0x000fe40000000002 */
[----:B------:R-:W-:Y:S02]  /*4e20*/  PRMT R12, R3, 0x3340, R4 ;  /* 0x00003340030c7816 */ /* 0x000fe40000000004 */
[----:B------:R-:W-:-:S02]  /*4e30*/  PRMT R15, R6, 0x3340, R1 ;  /* 0x00003340060f7816 */ /* 0x000fc40000000001 */
[----:B------:R-:W-:Y:S02]  /*4e40*/  SHF.R.U32.HI R5, RZ, 0x8, R48 ;  /* 0x00000008ff057819 */ /* 0x000fe40000011630 */
[----:B------:R-:W-:Y:S02]  /*4e50*/  SHF.R.U32.HI R3, RZ, 0x8, R42 ;  /* 0x00000008ff037819 */ /* 0x000fe4000001162a */
[----:B------:R-:W-:Y:S02]  /*4e60*/  SHF.R.U32.HI R4, RZ, 0x8, R25 ;  /* 0x00000008ff047819 */ /* 0x000fe40000011619 */
[----:B------:R-:W-:Y:S02]  /*4e70*/  LOP3.LUT R8, R8, 0xffff, RZ, 0xc0, !PT ;  /* 0x0000ffff08087812 */ /* 0x000fe400078ec0ff */
[----:B------:R-:W-:Y:S02]  /*4e80*/  LOP3.LUT R36, R36, 0xffff, RZ, 0xc0, !PT ;  /* 0x0000ffff24247812 */ /* 0x000fe400078ec0ff */
[----:B------:R-:W-:-:S02]  /*4e90*/  PRMT R11, R10, 0x5410, R11 ;  /* 0x000054100a0b7816 */ /* 0x000fc4000000000b */
[----:B------:R-:W-:Y:S02]  /*4ea0*/  LOP3.LUT R5, R5, 0xffff, RZ, 0xc0, !PT ;  /* 0x0000ffff05057812 */ /* 0x000fe400078ec0ff */
[----:B------:R-:W-:Y:S02]  /*4eb0*/  LOP3.LUT R4, R4, 0xffff, RZ, 0xc0, !PT ;  /* 0x0000ffff04047812 */ /* 0x000fe400078ec0ff */
[----:B------:R-:W-:Y:S02]  /*4ec0*/  LOP3.LUT R3, R3, 0xffff, RZ, 0xc0, !PT ;  /* 0x0000ffff03037812 */ /* 0x000fe400078ec0ff */
[----:B------:R-:W-:Y:S02]  /*4ed0*/  PRMT R15, R12, 0x5410, R15 ;  /* 0x000054100c0f7816 */ /* 0x000fe4000000000f */
[----:B------:R-:W-:Y:S02]  /*4ee0*/  LOP3.LUT R38, R38, 0xffff, RZ, 0xc0, !PT ;  /* 0x0000ffff26267812 */ /* 0x000fe400078ec0ff */
[----:B------:R-:W-:-:S02]  /*4ef0*/  PRMT R28, R8, 0x3340, R1 ;  /* 0x00003340081c7816 */ /* 0x000fc40000000001 */
[--C-:B------:R-:W-:Y:S02]  /*4f00*/  PRMT R8, R9, 0x4210, R36.reuse ;  /* 0x0000421009087816 */ /* 0x100fe40000000024 */
[----:B------:R-:W-:Y:S02]  /*4f10*/  PRMT R9, R11, 0x5210, R36 ;  /* 0x000052100b097816 */ /* 0x000fe40000000024 */
[----:B------:R-:W-:Y:S02]  /*4f20*/  PRMT R19, R5, 0x3340, R2 ;  /* 0x0000334005137816 */ /* 0x000fe40000000002 */
[----:B------:R-:W-:Y:S02]  /*4f30*/  PRMT R16, R3, 0x3340, R4 ;  /* 0x0000334003107816 */ /* 0x000fe40000000004 */
[--C-:B------:R-:W-:Y:S02]  /*4f40*/  PRMT R10, R13, 0x4210, R38.reuse ;  /* 0x000042100d0a7816 */ /* 0x100fe40000000026 */
[----:B------:R-:W-:Y:S01]  /*4f50*/  PRMT R11, R15, 0x5210, R38 ;  /* 0x000052100f0b7816 */ /* 0x000fe20000000026 */
[----:B------:R-:W-:Y:S01]  /*4f60*/  BAR.SYNC.DEFER_BLOCKING 0x0 ;  /* 0x0000000000007b1d */ /* 0x000fe20000010000 */
[----:B------:R-:W-:-:S02]  /*4f70*/  SHF.R.U32.HI R5, RZ, 0x8, R64 ;  /* 0x00000008ff057819 */ /* 0x000fc40000011640 */
[----:B------:R-:W-:Y:S02]  /*4f80*/  SHF.R.U32.HI R4, RZ, 0x8, R37 ;  /* 0x00000008ff047819 */ /* 0x000fe40000011625 */
[----:B------:R-:W-:Y:S02]  /*4f90*/  SHF.R.U32.HI R3, RZ, 0x8, R58 ;  /* 0x00000008ff037819 */ /* 0x000fe4000001163a */
[----:B------:R-:W-:Y:S02]  /*4fa0*/  LOP3.LUT R5, R5, 0xffff, RZ, 0xc0, !PT ;  /* 0x0000ffff05057812 */ /* 0x000fe400078ec0ff */
[----:B------:R-:W-:Y:S02]  /*4fb0*/  LOP3.LUT R4, R4, 0xffff, RZ, 0xc0, !PT ;  /* 0x0000ffff04047812 */ /* 0x000fe400078ec0ff */
[----:B------:R-:W-:Y:S02]  /*4fc0*/  LOP3.LUT R3, R3, 0xffff, RZ, 0xc0, !PT ;  /* 0x0000ffff03037812 */ /* 0x000fe400078ec0ff */
[----:B------:R-:W-:-:S02]  /*4fd0*/  PRMT R25, R5, 0x3340, R2 ;  /* 0x0000334005197816 */ /* 0x000fc40000000002 */
[----:B------:R-:W-:Y:S02]  /*4fe0*/  PRMT R20, R3, 0x3340, R4 ;  /* 0x0000334003147816 */ /* 0x000fe40000000004 */
[----:B------:R-:W-:Y:S02]  /*4ff0*/  SHF.R.U32.HI R3, RZ, 0x8, R72 ;  /* 0x00000008ff037819 */ /* 0x000fe40000011648 */
[----:B------:R-:W-:Y:S02]  /*5000*/  SHF.R.U32.HI R5, RZ, 0x8, R39 ;  /* 0x00000008ff057819 */ /* 0x000fe40000011627 */
[----:B------:R-:W-:Y:S02]  /*5010*/  LOP3.LUT R24, R3, 0xffff, RZ, 0xc0, !PT ;  /* 0x0000ffff03187812 */ /* 0x000fe400078ec0ff */
[----:B------:R-:W-:Y:S01]  /*5020*/  LOP3.LUT R5, R5, 0xffff, RZ, 0xc0, !PT ;  /* 0x0000ffff05057812 */ /* 0x000fe200078ec0ff */
[----:B------:R-:W-:Y:S01]  /*5030*/  STSM.16.M88.4 [R26], R8 ;  /* 0x000000081a007844 */ /* 0x000fe20000000200 */
[----:B------:R-:W-:-:S02]  /*5040*/  SHF.R.U32.HI R6, RZ, 0x8, R50 ;  /* 0x00000008ff067819 */ /* 0x000fc40000011632 */
[----:B------:R-:W-:Y:S02]  /*5050*/  PRMT R24, R24, 0x3340, R5 ;  /* 0x0000334018187816 */ /* 0x000fe40000000005 */
[----:B------:R-:W-:Y:S02]  /*5060*/  PRMT R5, R14, 0x5410, R19 ;  /* 0x000054100e057816 */ /* 0x000fe40000000013 */
[----:B------:R-:W-:Y:S02]  /*5070*/  PRMT R19, R18, 0x5410, R25 ;  /* 0x0000541012137816 */ /* 0x000fe40000000019 */
[----:B0-----:R-:W-:Y:S02]  /*5080*/  LOP3.LUT R25, R30, 0x7f, RZ, 0xc0, !PT ;  /* 0x0000007f1e197812 */ /* 0x001fe400078ec0ff */
[----:B------:R-:W-:Y:S02]  /*5090*/  LOP3.LUT R6, R6, 0xffff, RZ, 0xc0, !PT ;  /* 0x0000ffff06067812 */ /* 0x000fe400078ec0ff */
[----:B------:R-:W-:Y:S01]  /*50a0*/  LEA R25, R25, UR8, 0x4 ;  /* 0x0000000819197c11 */ /* 0x000fe2000f8e20ff */
[----:B------:R-:W-:Y:S01]  /*50b0*/  BAR.SYNC.DEFER_BLOCKING 0x0 ;  /* 0x0000000000007b1d */ /* 0x000fe20000010000 */
[----:B------:R-:W-:-:S02]  /*50c0*/  PRMT R23, R6, 0x3340, R1 ;  /* 0x0000334006177816 */ /* 0x000fc40000000001 */
[----:B------:R-:W-:Y:S02]  /*50d0*/  SHF.R.U32.HI R6, RZ, 0x8, R66 ;  /* 0x00000008ff067819 */ /* 0x000fe40000011642 */
[----:B------:R-:W-:Y:S02]  /*50e0*/  SHF.R.U32.HI R7, RZ, 0x8, R80 ;  /* 0x00000008ff077819 */ /* 0x000fe40000011650 */
[----:B------:R-:W-:Y:S02]  /*50f0*/  LOP3.LUT R6, R6, 0xffff, RZ, 0xc0, !PT ;  /* 0x0000ffff06067812 */ /* 0x000fe400078ec0ff */
[----:B------:R-:W-:Y:S02]  /*5100*/  SHF.R.U32.HI R4, RZ, 0x8, R74 ;  /* 0x00000008ff047819 */ /* 0x000fe4000001164a */
[----:B------:R-:W-:Y:S02]  /*5110*/  PRMT R31, R6, 0x3340, R1 ;  /* 0x00003340061f7816 */ /* 0x000fe40000000001 */
[----:B------:R-:W-:-:S02]  /*5120*/  SHF.R.U32.HI R6, RZ, 0x8, R41 ;  /* 0x00000008ff067819 */ /* 0x000fc40000011629 */
[----:B------:R-:W-:Y:S02]  /*5130*/  LOP3.LUT R7, R7, 0xffff, RZ, 0xc0, !PT ;  /* 0x0000ffff07077812 */ /* 0x000fe400078ec0ff */
[----:B------:R-:W-:Y:S02]  /*5140*/  F2FP.SATFINITE.E5M2.F32.PACK_AB_MERGE_C R52, R53, R52, RZ ;  /* 0x000000343534723e */ /* 0x000fe400048060ff */
[----:B------:R-:W-:Y:S02]  /*5150*/  F2FP.SATFINITE.E5M2.F32.PACK_AB_MERGE_C R54, R55, R54, RZ ;  /* 0x000000363736723e */ /* 0x000fe400048060ff */
[----:B------:R-:W-:Y:S02]  /*5160*/  LOP3.LUT R6, R6, 0xffff, RZ, 0xc0, !PT ;  /* 0x0000ffff06067812 */ /* 0x000fe400078ec0ff */
[----:B------:R-:W-:Y:S01]  /*5170*/  LOP3.LUT R37, R4, 0xffff, RZ, 0xc0, !PT ;  /* 0x0000ffff04257812 */ /* 0x000fe200078ec0ff */
[----:B------:R-:W0:Y:S01]  /*5180*/  LDS.128 R12, [R25] ;  /* 0x00000000190c7984 */ /* 0x000e220000000c00 */
[----:B------:R-:W-:-:S02]  /*5190*/  PRMT R3, R7, 0x3340, R2 ;  /* 0x0000334007037816 */ /* 0x000fc40000000002 */
[----:B------:R-:W-:Y:S02]  /*51a0*/  PRMT R7, R16, 0x5410, R23 ;  /* 0x0000541010077816 */ /* 0x000fe40000000017 */
[----:B------:R-:W-:Y:S02]  /*51b0*/  LOP3.LUT R52, R52, 0xffff, RZ, 0xc0, !PT ;  /* 0x0000ffff34347812 */ /* 0x000fe400078ec0ff */
[----:B------:R-:W-:Y:S02]  /*51c0*/  LOP3.LUT R54, R54, 0xffff, RZ, 0xc0, !PT ;  /* 0x0000ffff36367812 */ /* 0x000fe400078ec0ff */
[----:B------:R-:W-:Y:S02]  /*51d0*/  PRMT R37, R37, 0x3340, R6 ;  /* 0x0000334025257816 */ /* 0x000fe40000000006 */
[--C-:B------:R-:W-:Y:S02]  /*51e0*/  PRMT R4, R17, 0x4210, R52.reuse ;  /* 0x0000421011047816 */ /* 0x100fe40000000034 */
[----:B------:R-:W-:-:S02]  /*51f0*/  PRMT R5, R5, 0x5210, R52 ;  /* 0x0000521005057816 */ /* 0x000fc40000000034 */
[--C-:B------:R-:W-:Y:S02]  /*5200*/  PRMT R6, R21, 0x4210, R54.reuse ;  /* 0x0000421015067816 */ /* 0x100fe40000000036 */
[----:B------:R-:W-:Y:S01]  /*5210*/  PRMT R7, R7, 0x5210, R54 ;  /* 0x0000521007077816 */ /* 0x000fe20000000036 */
[----:B------:R-:W-:Y:S01]  /*5220*/  BAR.SYNC.DEFER_BLOCKING 0x0 ;  /* 0x0000000000007b1d */ /* 0x000fe20000010000 */
[----:B------:R-:W-:Y:S02]  /*5230*/  F2FP.SATFINITE.E5M2.F32.PACK_AB_MERGE_C R68, R69, R68, RZ ;  /* 0x000000444544723e */ /* 0x000fe400048060ff */
[----:B------:R-:W-:Y:S02]  /*5240*/  F2FP.SATFINITE.E5M2.F32.PACK_AB_MERGE_C R70, R71, R70, RZ ;  /* 0x000000464746723e */ /* 0x000fe400048060ff */
[----:B------:R-:W-:Y:S02]  /*5250*/  LOP3.LUT R68, R68, 0xffff, RZ, 0xc0, !PT ;  /* 0x0000ffff44447812 */ /* 0x000fe400078ec0ff */
[----:B------:R-:W-:-:S02]  /*5260*/  PRMT R31, R20, 0x5410, R31 ;  /* 0x00005410141f7816 */ /* 0x000fc4000000001f */
[----:B------:R-:W-:Y:S02]  /*5270*/  LOP3.LUT R70, R70, 0xffff, RZ, 0xc0, !PT ;  /* 0x0000ffff46467812 */ /* 0x000fe400078ec0ff */
[--C-:B------:R-:W-:Y:S02]  /*5280*/  PRMT R17, R19, 0x5210, R68.reuse ;  /* 0x0000521013117816 */ /* 0x100fe40000000044 */
[----:B------:R-:W-:Y:S02]  /*5290*/  PRMT R16, R27, 0x4210, R68 ;  /* 0x000042101b107816 */ /* 0x000fe40000000044 */
[--C-:B------:R-:W-:Y:S02]  /*52a0*/  PRMT R18, R29, 0x4210, R70.reuse ;  /* 0x000042101d127816 */ /* 0x100fe40000000046 */
[----:B------:R-:W-:Y:S02]  /*52b0*/  PRMT R19, R31, 0x5210, R70 ;  /* 0x000052101f137816 */ /* 0x000fe40000000046 */
[----:B------:R-:W-:Y:S01]  /*52c0*/  PRMT R23, R24, 0x5410, R3 ;  /* 0x0000541018177816 */ /* 0x000fe20000000003 */
[----:B------:R-:W-:Y:S01]  /*52d0*/  IMAD R24, R2, UR4, RZ ;  /* 0x0000000402187c24 */ /* 0x000fe2000f8e02ff */
[----:B------:R-:W1:Y:S01]  /*52e0*/  LDC R3, c[0x0][0x248] ;  /* 0x00009200ff037b82 */ /* 0x000e620000000800 */
[----:B------:R-:W-:Y:S01]  /*52f0*/  F2FP.SATFINITE.E5M2.F32.PACK_AB_MERGE_C R84, R85, R84, RZ ;  /* 0x000000545554723e */ /* 0x000fe200048060ff */
[----:B------:R-:W-:Y:S01]  /*5300*/  ULDC.64 UR4, c[0x0][0x220] ;  /* 0x0000880000047ab9 */ /* 0x000fe20000000a00 */
[----:B------:R-:W-:Y:S01]  /*5310*/  STSM.16.M88.4 [R26], R4 ;  /* 0x000000041a007844 */ /* 0x000fe20000000200 */
[----:B------:R-:W-:-:S02]  /*5320*/  F2FP.SATFINITE.E5M2.F32.PACK_AB_MERGE_C R86, R87, R86, RZ ;  /* 0x000000565756723e */ /* 0x000fc400048060ff */
[----:B------:R-:W-:Y:S02]  /*5330*/  LOP3.LUT R22, R93, R176, RZ, 0xfc, !PT ;  /* 0x000000b05d167212 */ /* 0x000fe400078efcff */
[----:B------:R-:W-:Y:S01]  /*5340*/  BAR.SYNC.DEFER_BLOCKING 0x0 ;  /* 0x0000000000007b1d */ /* 0x000fe20000010000 */
[----:B------:R-:W-:Y:S02]  /*5350*/  LOP3.LUT R84, R84, 0xffff, RZ, 0xc0, !PT ;  /* 0x0000ffff54547812 */ /* 0x000fe400078ec0ff */
[----:B------:R-:W-:Y:S02]  /*5360*/  PRMT R37, R37, 0x5410, R28 ;  /* 0x0000541025257816 */ /* 0x000fe4000000001c */
[----:B------:R-:W-:Y:S02]  /*5370*/  LOP3.LUT R86, R86, 0xffff, RZ, 0xc0, !PT ;  /* 0x0000ffff56567812 */ /* 0x000fe400078ec0ff */
[----:B------:R-:W-:Y:S02]  /*5380*/  PRMT R21, R23, 0x5210, R84 ;  /* 0x0000521017157816 */ /* 0x000fe40000000054 */
[----:B------:R-:W-:-:S02]  /*5390*/  ISETP.LT.AND P3, PT, R22, UR7, !P0 ;  /* 0x0000000716007c0c */ /* 0x000fc4000c761270 */
[----:B------:R-:W-:Y:S02]  /*53a0*/  PRMT R20, R33, 0x4210, R84 ;  /* 0x0000421021147816 */ /* 0x000fe40000000054 */
[----:B------:R-:W-:Y:S02]  /*53b0*/  PRMT R23, R37, 0x5210, R86 ;  /* 0x0000521025177816 */ /* 0x000fe40000000056 */
[----:B------:R-:W-:Y:S01]  /*53c0*/  LOP3.LUT R105, R93, 0x7a, R176, 0xfe, !PT ;  /* 0x0000007a5d697812 */ /* 0x000fe200078efeb0 */
[----:B-1----:R-:W-:Y:S01]  /*53d0*/  IMAD R27, R22, R3, RZ ;  /* 0x00000003161b7224 */ /* 0x002fe200078e02ff */
[----:B------:R-:W-:Y:S02]  /*53e0*/  PRMT R22, R35, 0x4210, R86 ;  /* 0x0000421023167816 */ /* 0x000fe40000000056 */
[C-C-:B------:R-:W-:Y:S02]  /*53f0*/  LOP3.LUT R95, R93.reuse, 0x78, R176.reuse, 0xfe, !PT ;  /* 0x000000785d5f7812 */ /* 0x140fe400078efeb0 */
[C-C-:B------:R-:W-:Y:S01]  /*5400*/  LOP3.LUT R99, R93.reuse, 0x76, R176.reuse, 0xfe, !PT ;  /* 0x000000765d637812 */ /* 0x140fe200078efeb0 */
[----:B------:R-:W1:Y:S01]  /*5410*/  LDS.128 R8, [R25] ;  /* 0x0000000019087984 */ /* 0x000e620000000c00 */
[----:B------:R-:W-:-:S02]  /*5420*/  LOP3.LUT R91, R93, 0x74, R176, 0xfe, !PT ;  /* 0x000000745d5b7812 */ /* 0x000fc400078efeb0 */
[C-C-:B------:R-:W-:Y:S01]  /*5430*/  LOP3.LUT R101, R93.reuse, 0x72, R176.reuse, 0xfe, !PT ;  /* 0x000000725d657812 */ /* 0x140fe200078efeb0 */
[----:B------:R-:W-:Y:S01]  /*5440*/  BAR.SYNC.DEFER_BLOCKING 0x0 ;  /* 0x0000000000007b1d */ /* 0x000fe20000010000 */
[C-C-:B------:R-:W-:Y:S02]  /*5450*/  LOP3.LUT R103, R93.reuse, 0x70, R176.reuse, 0xfe, !PT ;  /* 0x000000705d677812 */ /* 0x140fe400078efeb0 */
[C-C-:B------:R-:W-:Y:S02]  /*5460*/  LOP3.LUT R108, R93.reuse, 0x6a, R176.reuse, 0xfe, !PT ;  /* 0x0000006a5d6c7812 */ /* 0x140fe400078efeb0 */
[C-C-:B------:R-:W-:Y:S02]  /*5470*/  LOP3.LUT R107, R93.reuse, 0x68, R176.reuse, 0xfe, !PT ;  /* 0x000000685d6b7812 */ /* 0x140fe400078efeb0 */
[C-C-:B------:R-:W-:Y:S02]  /*5480*/  LOP3.LUT R109, R93.reuse, 0x66, R176.reuse, 0xfe, !PT ;  /* 0x000000665d6d7812 */ /* 0x140fe400078efeb0 */
[----:B------:R-:W-:-:S02]  /*5490*/  LOP3.LUT R110, R93, 0x64, R176, 0xfe, !PT ;  /* 0x000000645d6e7812 */ /* 0x000fc400078efeb0 */
[C-C-:B------:R-:W-:Y:S02]  /*54a0*/  LOP3.LUT R112, R93.reuse, 0x62, R176.reuse, 0xfe, !PT ;  /* 0x000000625d707812 */ /* 0x140fe400078efeb0 */
[C-C-:B------:R-:W-:Y:S02]  /*54b0*/  LOP3.LUT R111, R93.reuse, 0x60, R176.reuse, 0xfe, !PT ;  /* 0x000000605d6f7812 */ /* 0x140fe400078efeb0 */
[C-C-:B------:R-:W-:Y:S02]  /*54c0*/  LOP3.LUT R113, R93.reuse, 0x5c, R176.reuse, 0xfe, !PT ;  /* 0x0000005c5d717812 */ /* 0x140fe400078efeb0 */
[C-C-:B------:R-:W-:Y:S02]  /*54d0*/  LOP3.LUT R114, R93.reuse, 0x5a, R176.reuse, 0xfe, !PT ;  /* 0x0000005a5d727812 */ /* 0x140fe400078efeb0 */
[C-C-:B------:R-:W-:Y:S02]  /*54e0*/  LOP3.LUT R115, R93.reuse, 0x58, R176.reuse, 0xfe, !PT ;  /* 0x000000585d737812 */ /* 0x140fe400078efeb0 */
[----:B------:R-:W-:-:S02]  /*54f0*/  LOP3.LUT R117, R93, 0x56, R176, 0xfe, !PT ;  /* 0x000000565d757812 */ /* 0x000fc400078efeb0 */
[C-C-:B------:R-:W-:Y:S01]  /*5500*/  LOP3.LUT R116, R93.reuse, 0x54, R176.reuse, 0xfe, !PT ;  /* 0x000000545d747812 */ /* 0x140fe200078efeb0 */
[----:B------:R-:W-:Y:S01]  /*5510*/  STSM.16.M88.4 [R26], R16 ;  /* 0x000000101a007844 */ /* 0x000fe20000000200 */
[C-C-:B------:R-:W-:Y:S02]  /*5520*/  LOP3.LUT R118, R93.reuse, 0x52, R176.reuse, 0xfe, !PT ;  /* 0x000000525d767812 */ /* 0x140fe400078efeb0 */
[C-C-:B------:R-:W-:Y:S01]  /*5530*/  LOP3.LUT R119, R93.reuse, 0x50, R176.reuse, 0xfe, !PT ;  /* 0x000000505d777812 */ /* 0x140fe200078efeb0 */
[----:B------:R-:W-:Y:S01]  /*5540*/  BAR.SYNC.DEFER_BLOCKING 0x0 ;  /* 0x0000000000007b1d */ /* 0x000fe20000010000 */
        /* <DEDUP_REMOVED lines=9> */
[C-C-:B------:R-:W-:Y:S02]  /*55e0*/  LOP3.LUT R129, R93.reuse, 0x38, R176.reuse, 0xfe, !PT ;  /* 0x000000385d817812 */ /* 0x140fe400078efeb0 */
[C-C-:B------:R-:W-:Y:S02]  /*55f0*/  LOP3.LUT R130, R93.reuse, 0x36, R176.reuse, 0xfe, !PT ;  /* 0x000000365d827812 */ /* 0x140fe400078efeb0 */
[C-C-:B------:R-:W-:Y:S01]  /*5600*/  LOP3.LUT R131, R93.reuse, 0x34, R176.reuse, 0xfe, !PT ;  /* 0x000000345d837812 */ /* 0x140fe200078efeb0 */
[----:B------:R-:W2:Y:S01]  /*5610*/  LDS.128 R4, [R25] ;  /* 0x0000000019047984 */ /* 0x000ea20000000c00 */
[C-C-:B------:R-:W-:Y:S02]  /*5620*/  LOP3.LUT R132, R93.reuse, 0x32, R176.reuse, 0xfe, !PT ;  /* 0x000000325d847812 */ /* 0x140fe400078efeb0 */
[C-C-:B------:R-:W-:Y:S01]  /*5630*/  LOP3.LUT R133, R93.reuse, 0x30, R176.reuse, 0xfe, !PT ;  /* 0x000000305d857812 */ /* 0x140fe200078efeb0 */
[----:B------:R-:W-:Y:S01]  /*5640*/  BAR.SYNC.DEFER_BLOCKING 0x0 ;  /* 0x0000000000007b1d */ /* 0x000fe20000010000 */
        /* <DEDUP_REMOVED lines=11> */
[C-C-:B------:R-:W-:Y:S01]  /*5700*/  LOP3.LUT R92, R93.reuse, 0x14, R176.reuse, 0xfe, !PT ;  /* 0x000000145d5c7812 */ /* 0x140fe200078efeb0 */
[----:B------:R3:W-:Y:S01]  /*5710*/  STSM.16.M88.4 [R26], R20 ;  /* 0x000000141a007844 */ /* 0x0007e20000000200 */
[----:B------:R-:W-:-:S02]  /*5720*/  LOP3.LUT R94, R93, 0x12, R176, 0xfe, !PT ;  /* 0x000000125d5e7812 */ /* 0x000fc400078efeb0 */
[C-C-:B------:R-:W-:Y:S02]  /*5730*/  LOP3.LUT R96, R93.reuse, 0x10, R176.reuse, 0xfe, !PT ;  /* 0x000000105d607812 */ /* 0x140fe400078efeb0 */
[C-C-:B------:R-:W-:Y:S02]  /*5740*/  LOP3.LUT R98, R93.reuse, 0xc, R176.reuse, 0xfe, !PT ;  /* 0x0000000c5d627812 */ /* 0x140fe400078efeb0 */
[C-C-:B------:R-:W-:Y:S02]  /*5750*/  LOP3.LUT R100, R93.reuse, 0xa, R176.reuse, 0xfe, !PT ;  /* 0x0000000a5d647812 */ /* 0x140fe400078efeb0 */
[C-C-:B------:R-:W-:Y:S02]  /*5760*/  LOP3.LUT R102, R93.reuse, 0x8, R176.reuse, 0xfe, !PT ;  /* 0x000000085d667812 */ /* 0x140fe400078efeb0 */
[C-C-:B------:R-:W-:Y:S02]  /*5770*/  LOP3.LUT R104, R93.reuse, 0x6, R176.reuse, 0xfe, !PT ;  /* 0x000000065d687812 */ /* 0x140fe400078efeb0 */
[----:B------:R-:W-:-:S02]  /*5780*/  LOP3.LUT R106, R93, 0x4, R176, 0xfe, !PT ;  /* 0x000000045d6a7812 */ /* 0x000fc400078efeb0 */
[----:B------:R-:W-:Y:S01]  /*5790*/  LOP3.LUT R176, R93, 0x2, R176, 0xfe, !PT ;  /* 0x000000025db07812 */ /* 0x000fe200078efeb0 */
[-C--:B---3--:R-:W-:Y:S01]  /*57a0*/  IMAD R21, R104, R3.reuse, RZ ;  /* 0x0000000368157224 */ /* 0x088fe200078e02ff */
[----:B------:R-:W-:Y:S01]  /*57b0*/  BAR.SYNC.DEFER_BLOCKING 0x0 ;  /* 0x0000000000007b1d */ /* 0x000fe20000010000 */
[----:B------:R-:W-:Y:S01]  /*57c0*/  IADD3 R2, P2, R24, UR4, RZ ;  /* 0x0000000418027c10 */ /* 0x000fe2000ff5e0ff */
[-C--:B------:R-:W-:Y:S01]  /*57d0*/  IMAD R31, R106, R3.reuse, RZ ;  /* 0x000000036a1f7224 */ /* 0x080fe200078e02ff */
[----:B0-----:R-:W-:Y:S01]  /*57e0*/  PRMT R37, R12, 0x7770, RZ ;  /* 0x000077700c257816 */ /* 0x001fe200000000ff */
[-C--:B------:R-:W-:Y:S01]  /*57f0*/  IMAD R29, R176, R3.reuse, RZ ;  /* 0x00000003b01d7224 */ /* 0x080fe200078e02ff */
[----:B------:R-:W-:Y:S01]  /*5800*/  LEA.HI.X.SX32 R24, R24, UR5, 0x1, P2 ;  /* 0x0000000518187c11 */ /* 0x000fe200090f0eff */
[----:B------:R-:W-:Y:S01]  /*5810*/  IMAD R23, R102, R3, RZ ;  /* 0x0000000366177224 */ /* 0x000fe200078e02ff */
[----:B------:R-:W-:Y:S02]  /*5820*/  IADD3 R16, P6, R27, R2, RZ ;  /* 0x000000021b107210 */ /* 0x000fe40007fde0ff */
[----:B------:R-:W-:-:S02]  /*5830*/  ISETP.LT.AND P2, PT, R176, UR7, !P0 ;  /* 0x00000007b0007c0c */ /* 0x000fc4000c741270 */
[----:B------:R-:W-:Y:S02]  /*5840*/  IADD3 R18, P4, R29, R2, RZ ;  /* 0x000000021d127210 */ /* 0x000fe40007f9e0ff */
[-C--:B------:R-:W-:Y:S01]  /*5850*/  LEA.HI.X.SX32 R17, R27, R24.reuse, 0x1, P6 ;  /* 0x000000181b117211 */ /* 0x080fe200030f0eff */
[----:B------:R-:W-:Y:S01]  /*5860*/  IMAD R27, R3, 0x20, R27 ;  /* 0x00000020031b7824 */ /* 0x000fe200078e021b */
[----:B------:R-:W-:Y:S02]  /*5870*/  ISETP.LT.AND P6, PT, R106, UR7, !P0 ;  /* 0x000000076a007c0c */ /* 0x000fe4000c7c1270 */
[----:B------:R-:W-:Y:S02]  /*5880*/  LEA.HI.X.SX32 R19, R29, R24, 0x1, P4 ;  /* 0x000000181d137211 */ /* 0x000fe400020f0eff */
[----:B------:R-:W-:Y:S02]  /*5890*/  IADD3 R28, P4, R31, R2, RZ ;  /* 0x000000021f1c7210 */ /* 0x000fe40007f9e0ff */
[----:B------:R-:W-:-:S02]  /*58a0*/  PRMT R33, R13, 0x7770, RZ ;  /* 0x000077700d217816 */ /* 0x000fc400000000ff */
[----:B------:R-:W-:Y:S01]  /*58b0*/  LEA.HI.X.SX32 R29, R31, R24, 0x1, P4 ;  /* 0x000000181f1d7211 */ /* 0x000fe200020f0eff */
[----:B------:R0:W-:Y:S01]  /*58c0*/  @P3 STG.E.U8 desc[UR10][R16.64], R37 ;  /* 0x0000002510003986 */ /* 0x0001e2000c10110a */
[----:B------:R-:W-:Y:S02]  /*58d0*/  ISETP.LT.AND P3, PT, R104, UR7, !P0 ;  /* 0x0000000768007c0c */ /* 0x000fe4000c761270 */
[----:B------:R-:W-:Y:S01]  /*58e0*/  PRMT R35, R14, 0x7770, RZ ;  /* 0x000077700e237816 */ /* 0x000fe200000000ff */
[----:B------:R3:W-:Y:S01]  /*58f0*/  @P2 STG.E.U8 desc[UR10][R18.64], R33 ;  /* 0x0000002112002986 */ /* 0x0007e2000c10110a */
[C---:B------:R-:W-:Y:S02]  /*5900*/  IADD3 R20, P4, R21.reuse, R2, RZ ;  /* 0x0000000215147210 */ /* 0x040fe40007f9e0ff */
[----:B------:R-:W-:Y:S01]  /*5910*/  ISETP.LT.AND P2, PT, R102, UR7, !P0 ;  /* 0x0000000766007c0c */ /* 0x000fe2000c741270 */
[----:B------:R4:W-:Y:S01]  /*5920*/  @P6 STG.E.U8 desc[UR10][R28.64], R35 ;  /* 0x000000231c006986 */ /* 0x0009e2000c10110a */
[----:B------:R-:W-:-:S02]  /*5930*/  LEA.HI.X.SX32 R21, R21, R24, 0x1, P4 ;  /* 0x0000001815157211 */ /* 0x000fc400020f0eff */
[----:B------:R-:W-:Y:S02]  /*5940*/  ISETP.LT.AND P4, PT, R100, UR7, !P0 ;  /* 0x0000000764007c0c */ /* 0x000fe4000c781270 */
[----:B0-----:R-:W-:Y:S02]  /*5950*/  IADD3 R16, P6, R23, R2, RZ ;  /* 0x0000000217107210 */ /* 0x001fe40007fde0ff */
[----:B------:R-:W-:Y:S01]  /*5960*/  PRMT R31, R12, 0x7771, RZ ;  /* 0x000077710c1f7816 */ /* 0x000fe200000000ff */
[-C--:B---3--:R-:W-:Y:S01]  /*5970*/  IMAD R19, R100, R3.reuse, RZ ;  /* 0x0000000364137224 */ /* 0x088fe200078e02ff */
[----:B------:R-:W-:Y:S02]  /*5980*/  PRMT R33, R15, 0x7770, RZ ;  /* 0x000077700f217816 */ /* 0x000fe400000000ff */
[----:B------:R-:W-:Y:S01]  /*5990*/  LEA.HI.X.SX32 R17, R23, R24, 0x1, P6 ;  /* 0x0000001817117211 */ /* 0x000fe200030f0eff */
[CC--:B------:R-:W-:Y:S01]  /*59a0*/  IMAD R23, R98.reuse, R3.reuse, RZ ;  /* 0x0000000362177224 */ /* 0x0c0fe200078e02ff */
[C---:B------:R-:W-:Y:S01]  /*59b0*/  IADD3 R18, P6, R19.reuse, R2, RZ ;  /* 0x0000000213127210 */ /* 0x040fe20007fde0ff */
[----:B------:R0:W-:Y:S01]  /*59c0*/  @P3 STG.E.U8 desc[UR10][R20.64], R33 ;  /* 0x0000002114003986 */ /* 0x0001e2000c10110a */
[----:B------:R-:W-:Y:S01]  /*59d0*/  ISETP.LT.AND P3, PT, R98, UR7, !P0 ;  /* 0x0000000762007c0c */ /* 0x000fe2000c761270 */
[----:B----4-:R-:W-:Y:S01]  /*59e0*/  IMAD R29, R172, R3, RZ ;  /* 0x00000003ac1d7224 */ /* 0x010fe200078e02ff */
[----:B------:R-:W-:Y:S01]  /*59f0*/  LEA.HI.X.SX32 R19, R19, R24, 0x1, P6 ;  /* 0x0000001813137211 */ /* 0x000fe200030f0eff */
[----:B------:R3:W-:Y:S01]  /*5a00*/  @P2 STG.E.U8 desc[UR10][R16.64], R31 ;  /* 0x0000001f10002986 */ /* 0x0007e2000c10110a */
[----:B------:R-:W-:-:S02]  /*5a10*/  PRMT R35, R13, 0x7771, RZ ;  /* 0x000077710d237816 */ /* 0x000fc400000000ff */
[C---:B------:R-:W-:Y:S02]  /*5a20*/  IADD3 R22, P6, R23.reuse, R2, RZ ;  /* 0x0000000217167210 */ /* 0x040fe40007fde0ff */
[----:B------:R-:W-:Y:S01]  /*5a30*/  ISETP.LT.AND P2, PT, R172, UR7, !P0 ;  /* 0x00000007ac007c0c */ /* 0x000fe2000c741270 */
[----:B------:R4:W-:Y:S01]  /*5a40*/  @P4 STG.E.U8 desc[UR10][R18.64], R35 ;  /* 0x0000002312004986 */ /* 0x0009e2000c10110a */
[----:B------:R-:W-:Y:S02]  /*5a50*/  LEA.HI.X.SX32 R23, R23, R24, 0x1, P6 ;  /* 0x0000001817177211 */ /* 0x000fe400030f0eff */
[----:B0-----:R-:W-:Y:S02]  /*5a60*/  IADD3 R20, P4, R29, R2, RZ ;  /* 0x000000021d147210 */ /* 0x001fe40007f9e0ff */
[----:B------:R-:W-:Y:S01]  /*5a70*/  PRMT R33, R14, 0x7771, RZ ;  /* 0x000077710e217816 */ /* 0x000fe200000000ff */
[C---:B---3--:R-:W-:Y:S01]  /*5a80*/  IMAD R17, R96.reuse, R3, RZ ;  /* 0x0000000360117224 */ /* 0x048fe200078e02ff */
[----:B------:R-:W-:-:S02]  /*5a90*/  ISETP.LT.AND P6, PT, R96, UR7, !P0 ;  /* 0x0000000760007c0c */ /* 0x000fc4000c7c1270 */
[----:B------:R-:W-:Y:S01]  /*5aa0*/  LEA.HI.X.SX32 R21, R29, R24, 0x1, P4 ;  /* 0x000000181d157211 */ /* 0x000fe200020f0eff */
[----:B------:R0:W-:Y:S01]  /*5ab0*/  @P3 STG.E.U8 desc[UR10][R22.64], R33 ;  /* 0x0000002116003986 */ /* 0x0001e2000c10110a */
[----:B------:R-:W-:Y:S01]  /*5ac0*/  IADD3 R16, P4, R17, R2, RZ ;  /* 0x0000000211107210 */ /* 0x000fe20007f9e0ff */
[CC--:B----4-:R-:W-:Y:S01]  /*5ad0*/  IMAD R19, R94.reuse, R3.reuse, RZ ;  /* 0x000000035e137224 */ /* 0x0d0fe200078e02ff */
[----:B------:R-:W-:Y:S01]  /*5ae0*/  ISETP.LT.AND P3, PT, R94, UR7, !P0 ;  /* 0x000000075e007c0c */ /* 0x000fe2000c761270 */
[----:B------:R-:W-:Y:S01]  /*5af0*/  IMAD R29, R92, R3, RZ ;  /* 0x000000035c1d7224 */ /* 0x000fe200078e02ff */
[----:B------:R-:W-:Y:S02]  /*5b00*/  PRMT R31, R15, 0x7771, RZ ;  /* 0x000077710f1f7816 */ /* 0x000fe400000000ff */
[----:B------:R-:W-:Y:S02]  /*5b10*/  LEA.HI.X.SX32 R17, R17, R24, 0x1, P4 ;  /* 0x0000001811117211 */ /* 0x000fe400020f0eff */
[----:B------:R-:W-:Y:S01]  /*5b20*/  PRMT R35, R12, 0x7772, RZ ;  /* 0x000077720c237816 */ /* 0x000fe200000000ff */
[----:B------:R3:W-:Y:S01]  /*5b30*/  @P2 STG.E.U8 desc[UR10][R20.64], R31 ;  /* 0x0000001f14002986 */ /* 0x0007e2000c10110a */
[----:B------:R-:W-:-:S02]  /*5b40*/  IADD3 R18, P4, R19, R2, RZ ;  /* 0x0000000213127210 */ /* 0x000fc40007f9e0ff */
[----:B0-----:R-:W-:Y:S01]  /*5b50*/  PRMT R33, R13, 0x7772, RZ ;  /* 0x000077720d217816 */ /* 0x001fe200000000ff */
[----:B------:R0:W-:Y:S01]  /*5b60*/  @P6 STG.E.U8 desc[UR10][R16.64], R35 ;  /* 0x0000002310006986 */ /* 0x0001e2000c10110a */
[----:B------:R-:W-:Y:S02]  /*5b70*/  LEA.HI.X.SX32 R19, R19, R24, 0x1, P4 ;  /* 0x0000001813137211 */ /* 0x000fe400020f0eff */
[----:B------:R-:W-:Y:S02]  /*5b80*/  ISETP.LT.AND P2, PT, R92, UR7, !P0 ;  /* 0x000000075c007c0c */ /* 0x000fe4000c741270 */
[C---:B------:R-:W-:Y:S01]  /*5b90*/  IADD3 R22, P6, R29.reuse, R2, RZ ;  /* 0x000000021d167210 */ /* 0x040fe20007fde0ff */
[----:B------:R4:W-:Y:S01]  /*5ba0*/  @P3 STG.E.U8 desc[UR10][R18.64], R33 ;  /* 0x0000002112003986 */ /* 0x0009e2000c10110a */
[C---:B------:R-:W-:Y:S01]  /*5bb0*/  ISETP.LT.AND P4, PT, R90.reuse, UR7, !P0 ;  /* 0x000000075a007c0c */ /* 0x040fe2000c781270 */
[-C--:B---3--:R-:W-:Y:S01]  /*5bc0*/  IMAD R21, R90, R3.reuse, RZ ;  /* 0x000000035a157224 */ /* 0x088fe200078e02ff */
[----:B------:R-:W-:Y:S01]  /*5bd0*/  LEA.HI.X.SX32 R23, R29, R24, 0x1, P6 ;  /* 0x000000181d177211 */ /* 0x000fe200030f0eff */
[-C--:B------:R-:W-:Y:S01]  /*5be0*/  IMAD R29, R88, R3.reuse, RZ ;  /* 0x00000003581d7224 */ /* 0x080fe200078e02ff */
[C---:B------:R-:W-:Y:S01]  /*5bf0*/  ISETP.LT.AND P3, PT, R89.reuse, UR7, !P0 ;  /* 0x0000000759007c0c */ /* 0x040fe2000c761270 */
[----:B------:R-:W-:Y:S01]  /*5c00*/  IMAD R89, R89, R3, RZ ;  /* 0x0000000359597224 */ /* 0x000fe200078e02ff */
[----:B------:R-:W-:-:S02]  /*5c10*/  IADD3 R20, P6, R21, R2, RZ ;  /* 0x0000000215147210 */ /* 0x000fc40007fde0ff */
[----:B------:R-:W-:Y:S02]  /*5c20*/  PRMT R31, R14, 0x7772, RZ ;  /* 0x000077720e1f7816 */ /* 0x000fe400000000ff */
[----:B------:R-:W-:Y:S02]  /*5c30*/  LEA.HI.X.SX32 R21, R21, R24, 0x1, P6 ;  /* 0x0000001815157211 */ /* 0x000fe400030f0eff */
[----:B0-----:R-:W-:Y:S01]  /*5c40*/  PRMT R35, R15, 0x7772, RZ ;  /* 0x000077720f237816 */ /* 0x001fe200000000ff */
[----:B------:R0:W-:Y:S01]  /*5c50*/  @P2 STG.E.U8 desc[UR10][R22.64], R31 ;  /* 0x0000001f16002986 */ /* 0x0001e2000c10110a */
[-C--:B------:R-:W-:Y:S02]  /*5c60*/  IADD3 R16, P6, R89, R2.reuse, RZ ;  /* 0x0000000259107210 */ /* 0x080fe40007fde0ff */
[----:B------:R-:W-:Y:S01]  /*5c70*/  ISETP.LT.AND P2, PT, R88, UR7, !P0 ;  /* 0x0000000758007c0c */ /* 0x000fe2000c741270 */
[----:B------:R3:W-:Y:S01]  /*5c80*/  @P4 STG.E.U8 desc[UR10][R20.64], R35 ;  /* 0x0000002314004986 */ /* 0x0007e2000c10110a */
[----:B----4-:R-:W-:-:S02]  /*5c90*/  IADD3 R18, P4, R29, R2, RZ ;  /* 0x000000021d127210 */ /* 0x010fc40007f9e0ff */
[-C--:B------:R-:W-:Y:S02]  /*5ca0*/  LEA.HI.X.SX32 R17, R89, R24.reuse, 0x1, P6 ;  /* 0x0000001859117211 */ /* 0x080fe400030f0eff */
[----:B------:R-:W-:Y:S02]  /*5cb0*/  ISETP.LT.AND P6, PT, R0, UR7, !P0 ;  /* 0x0000000700007c0c */ /* 0x000fe4000c7c1270 */
[----:B------:R-:W-:Y:S01]  /*5cc0*/  PRMT R33, R12, 0x7773, RZ ;  /* 0x000077730c217816 */ /* 0x000fe200000000ff */
[-C--:B0-----:R-:W-:Y:S01]  /*5cd0*/  IMAD R23, R0, R3.reuse, RZ ;  /* 0x0000000300177224 */ /* 0x081fe200078e02ff */
[----:B------:R-:W-:Y:S01]  /*5ce0*/  LEA.HI.X.SX32 R19, R29, R24, 0x1, P4 ;  /* 0x000000181d137211 */ /* 0x000fe200020f0eff */
[----:B------:R-:W-:Y:S01]  /*5cf0*/  VIADD R0, R97, 0x2e ;  /* 0x0000002e61007836 */ /* 0x000fe20000000000 */
[----:B------:R-:W-:Y:S01]  /*5d00*/  PRMT R31, R13, 0x7773, RZ ;  /* 0x000077730d1f7816 */ /* 0x000fe200000000ff */
[C---:B---3--:R-:W-:Y:S01]  /*5d10*/  IMAD R21, R174.reuse, R3, RZ ;  /* 0x00000003ae157224 */ /* 0x048fe200078e02ff */
[----:B------:R-:W-:Y:S01]  /*5d20*/  IADD3 R12, P4, R23, R2, RZ ;  /* 0x00000002170c7210 */ /* 0x000fe20007f9e0ff */
[----:B------:R0:W-:Y:S01]  /*5d30*/  @P3 STG.E.U8 desc[UR10][R16.64], R33 ;  /* 0x0000002110003986 */ /* 0x0001e2000c10110a */
[----:B------:R-:W-:-:S02]  /*5d40*/  ISETP.LT.AND P3, PT, R174, UR7, !P0 ;  /* 0x00000007ae007c0c */ /* 0x000fc4000c761270 */
[----:B------:R-:W-:Y:S01]  /*5d50*/  LEA.HI.X.SX32 R13, R23, R24, 0x1, P4 ;  /* 0x00000018170d7211 */ /* 0x000fe200020f0eff */
[----:B------:R-:W-:Y:S01]  /*5d60*/  @P2 STG.E.U8 desc[UR10][R18.64], R31 ;  /* 0x0000001f12002986 */ /* 0x000fe2000c10110a */
[----:B------:R-:W-:Y:S02]  /*5d70*/  PRMT R29, R14, 0x7773, RZ ;  /* 0x000077730e1d7816 */ /* 0x000fe400000000ff */
[-C--:B------:R-:W-:Y:S02]  /*5d80*/  IADD3 R20, P4, R21, R2.reuse, RZ ;  /* 0x0000000215147210 */ /* 0x080fe40007f9e0ff */
[----:B------:R-:W-:Y:S01]  /*5d90*/  ISETP.LT.AND P2, PT, R140, UR7, !P0 ;  /* 0x000000078c007c0c */ /* 0x000fe2000c741270 */
[----:B------:R3:W-:Y:S01]  /*5da0*/  @P6 STG.E.U8 desc[UR10][R12.64], R29 ;  /* 0x0000001d0c006986 */ /* 0x0007e2000c10110a */
[----:B------:R-:W-:Y:S01]  /*5db0*/  IADD3 R14, P6, R27, R2, RZ ;  /* 0x000000021b0e7210 */ /* 0x000fe20007fde0ff */
[----:B0-----:R-:W-:Y:S01]  /*5dc0*/  IMAD R17, R3, 0x2, R27 ;  /* 0x0000000203117824 */ /* 0x001fe200078e021b */
[----:B------:R-:W-:-:S02]  /*5dd0*/  LEA.HI.X.SX32 R21, R21, R24, 0x1, P4 ;  /* 0x0000001815157211 */ /* 0x000fc400020f0eff */
[----:B------:R-:W-:Y:S02]  /*5de0*/  ISETP.LT.AND P4, PT, R139, UR7, !P0 ;  /* 0x000000078b007c0c */ /* 0x000fe4000c781270 */
[----:B------:R-:W-:Y:S02]  /*5df0*/  PRMT R23, R15, 0x7773, RZ ;  /* 0x000077730f177816 */ /* 0x000fe400000000ff */
[----:B------:R-:W-:Y:S02]  /*5e00*/  LEA.HI.X.SX32 R15, R27, R24, 0x1, P6 ;  /* 0x000000181b0f7211 */ /* 0x000fe400030f0eff */
[----:B------:R-:W-:Y:S01]  /*5e10*/  IADD3 R16, P6, R17, R2, RZ ;  /* 0x0000000211107210 */ /* 0x000fe20007fde0ff */
[----:B------:R0:W-:Y:S01]  /*5e20*/  @P3 STG.E.U8 desc[UR10][R20.64], R23 ;  /* 0x0000001714003986 */ /* 0x0001e2000c10110a */
[C---:B---3--:R-:W-:Y:S01]  /*5e30*/  IMAD R13, R3.reuse, 0x2, R17 ;  /* 0x00000002030d7824 */ /* 0x048fe200078e0211 */
[----:B------:R-:W-:Y:S02]  /*5e40*/  ISETP.LT.AND P3, PT, R138, UR7, !P0 ;  /* 0x000000078a007c0c */ /* 0x000fe4000c761270 */
[----:B-1----:R-:W-:Y:S01]  /*5e50*/  PRMT R31, R8, 0x7770, RZ ;  /* 0x00007770081f7816 */ /* 0x002fe200000000ff */
[----:B------:R-:W-:Y:S01]  /*5e60*/  IMAD R19, R3, 0x2, R13 ;  /* 0x0000000203137824 */ /* 0x000fe200078e020d */
[----:B------:R-:W-:-:S02]  /*5e70*/  LEA.HI.X.SX32 R17, R17, R24, 0x1, P6 ;  /* 0x0000001811117211 */ /* 0x000fc400030f0eff */
[----:B------:R-:W-:Y:S01]  /*5e80*/  PRMT R27, R9, 0x7770, RZ ;  /* 0x00007770091b7816 */ /* 0x000fe200000000ff */
[----:B------:R1:W-:Y:S01]  /*5e90*/  @P2 STG.E.U8 desc[UR10][R14.64], R31 ;  /* 0x0000001f0e002986 */ /* 0x0003e2000c10110a */
[-C--:B------:R-:W-:Y:S02]  /*5ea0*/  IADD3 R12, P6, R13, R2.reuse, RZ ;  /* 0x000000020d0c7210 */ /* 0x080fe40007fde0ff */
[----:B------:R-:W-:Y:S01]  /*5eb0*/  ISETP.LT.AND P2, PT, R137, UR7, !P0 ;  /* 0x0000000789007c0c */ /* 0x000fe2000c741270 */
[----:B------:R3:W-:Y:S01]  /*5ec0*/  @P4 STG.E.U8 desc[UR10][R16.64], R27 ;  /* 0x0000001b10004986 */ /* 0x0007e2000c10110a */
[----:B------:R-:W-:Y:S02]  /*5ed0*/  IADD3 R18, P4, R19, R2, RZ ;  /* 0x0000000213127210 */ /* 0x000fe40007f9e0ff */
[----:B------:R-:W-:Y:S02]  /*5ee0*/  LEA.HI.X.SX32 R13, R13, R24, 0x1, P6 ;  /* 0x000000180d0d7211 */ /* 0x000fe400030f0eff */
[----:B0-----:R-:W-:-:S02]  /*5ef0*/  PRMT R21, R10, 0x7770, RZ ;  /* 0x000077700a157816 */ /* 0x001fc400000000ff */
[----:B------:R-:W-:Y:S01]  /*5f00*/  ISETP.LT.AND P6, PT, R136, UR7, !P0 ;  /* 0x0000000788007c0c */ /* 0x000fe2000c7c1270 */
[----:B-1----:R-:W-:Y:S01]  /*5f10*/  IMAD R15, R3, 0x2, R19 ;  /* 0x00000002030f7824 */ /* 0x002fe200078e0213 */
[----:B------:R-:W-:Y:S01]  /*5f20*/  LEA.HI.X.SX32 R19, R19, R24, 0x1, P4 ;  /* 0x0000001813137211 */ /* 0x000fe200020f0eff */
[----:B------:R0:W-:Y:S01]  /*5f30*/  @P3 STG.E.U8 desc[UR10][R12.64], R21 ;  /* 0x000000150c003986 */ /* 0x0001e2000c10110a */
[----:B------:R-:W-:Y:S01]  /*5f40*/  ISETP.LT.AND P3, PT, R135, UR7, !P0 ;  /* 0x0000000787007c0c */ /* 0x000fe2000c761270 */
[----:B---3--:R-:W-:Y:S01]  /*5f50*/  IMAD R17, R3, 0x2, R15 ;  /* 0x0000000203117824 */ /* 0x008fe200078e020f */
[----:B------:R-:W-:Y:S02]  /*5f60*/  IADD3 R14, P4, R15, R2, RZ ;  /* 0x000000020f0e7210 */ /* 0x000fe40007f9e0ff */
[----:B------:R-:W-:Y:S02]  /*5f70*/  PRMT R29, R11, 0x7770, RZ ;  /* 0x000077700b1d7816 */ /* 0x000fe400000000ff */
[----:B------:R-:W-:-:S02]  /*5f80*/  LEA.HI.X.SX32 R15, R15, R24, 0x1, P4 ;  /* 0x000000180f0f7211 */ /* 0x000fc400020f0eff */
[----:B------:R-:W-:Y:S01]  /*5f90*/  PRMT R27, R8, 0x7771, RZ ;  /* 0x00007771081b7816 */ /* 0x000fe200000000ff */
[----:B------:R1:W-:Y:S01]  /*5fa0*/  @P2 STG.E.U8 desc[UR10][R18.64], R29 ;  /* 0x0000001d12002986 */ /* 0x0003e2000c10110a */
[----:B------:R-:W-:Y:S01]  /*5fb0*/  IADD3 R16, P4, R17, R2, RZ ;  /* 0x0000000211107210 */ /* 0x000fe20007f9e0ff */
[----:B0-----:R-:W-:Y:S01]  /*5fc0*/  IMAD R21, R3, 0x2, R17 ;  /* 0x0000000203157824 */ /* 0x001fe200078e0211 */
[----:B------:R-:W-:Y:S01]  /*5fd0*/  PRMT R23, R9, 0x7771, RZ ;  /* 0x0000777109177816 */ /* 0x000fe200000000ff */
[----:B------:R-:W-:Y:S01]  /*5fe0*/  @P6 STG.E.U8 desc[UR10][R14.64], R27 ;  /* 0x0000001b0e006986 */ /* 0x000fe2000c10110a */
[----:B------:R-:W-:Y:S02]  /*5ff0*/  LEA.HI.X.SX32 R17, R17, R24, 0x1, P4 ;  /* 0x0000001811117211 */ /* 0x000fe400020f0eff */
[C---:B------:R-:W-:Y:S02]  /*6000*/  IADD3 R12, P6, R21.reuse, R2, RZ ;  /* 0x00000002150c7210 */ /* 0x040fe40007fde0ff */
[----:B------:R-:W-:Y:S01]  /*6010*/  ISETP.LT.AND P2, PT, R134, UR7, !P0 ;  /* 0x0000000786007c0c */ /* 0x000fe2000c741270 */
[----:B------:R0:W-:Y:S01]  /*6020*/  @P3 STG.E.U8 desc[UR10][R16.64], R23 ;  /* 0x0000001710003986 */ /* 0x0001e2000c10110a */
[C---:B------:R-:W-:Y:S01]  /*6030*/  ISETP.LT.AND P4, PT, R0.reuse, UR7, !P0 ;  /* 0x0000000700007c0c */ /* 0x040fe2000c781270 */
[----:B-1----:R-:W-:Y:S01]  /*6040*/  IMAD R19, R0, R3, RZ ;  /* 0x0000000300137224 */ /* 0x002fe200078e02ff */
[----:B------:R-:W-:Y:S01]  /*6050*/  LEA.HI.X.SX32 R13, R21, R24, 0x1, P6 ;  /* 0x00000018150d7211 */ /* 0x000fe200030f0eff */
[----:B------:R-:W-:Y:S01]  /*6060*/  IMAD R21, R3, 0x4, R21 ;  /* 0x0000000403157824 */ /* 0x000fe200078e0215 */
[----:B------:R-:W-:Y:S01]  /*6070*/  ISETP.LT.AND P6, PT, R133, UR7, !P0 ;  /* 0x0000000785007c0c */ /* 0x000fe2000c7c1270 */
[----:B------:R-:W-:Y:S01]  /*6080*/  VIADD R0, R97, 0x3e ;  /* 0x0000003e61007836 */ /* 0x000fe20000000000 */
[----:B------:R-:W-:-:S02]  /*6090*/  IADD3 R18, P3, R19, R2, RZ ;  /* 0x0000000213127210 */ /* 0x000fc40007f7e0ff */
[----:B------:R-:W-:Y:S02]  /*60a0*/  PRMT R29, R10, 0x7771, RZ ;  /* 0x000077710a1d7816 */ /* 0x000fe400000000ff */
[----:B------:R-:W-:Y:S01]  /*60b0*/  LEA.HI.X.SX32 R19, R19, R24, 0x1, P3 ;  /* 0x0000001813137211 */ /* 0x000fe200018f0eff */
[----:B0-----:R-:W-:Y:S01]  /*60c0*/  IMAD R17, R3, 0x2, R21 ;  /* 0x0000000203117824 */ /* 0x001fe200078e0215 */
[----:B------:R-:W-:Y:S01]  /*60d0*/  IADD3 R14, P3, R21, R2, RZ ;  /* 0x00000002150e7210 */ /* 0x000fe20007f7e0ff */
[----:B------:R0:W-:Y:S01]  /*60e0*/  @P2 STG.E.U8 desc[UR10][R12.64], R29 ;  /* 0x0000001d0c002986 */ /* 0x0001e2000c10110a */
[----:B------:R-:W-:Y:S02]  /*60f0*/  PRMT R27, R11, 0x7771, RZ ;  /* 0x000077710b1b7816 */ /* 0x000fe400000000ff */
[----:B------:R-:W-:Y:S02]  /*6100*/  LEA.HI.X.SX32 R15, R21, R24, 0x1, P3 ;  /* 0x00000018150f7211 */ /* 0x000fe400018f0eff */
[----:B------:R-:W-:Y:S01]  /*6110*/  PRMT R23, R8, 0x7772, RZ ;  /* 0x0000777208177816 */ /* 0x000fe200000000ff */
[----:B------:R-:W-:Y:S01]  /*6120*/  @P4 STG.E.U8 desc[UR10][R18.64], R27 ;  /* 0x0000001b12004986 */ /* 0x000fe2000c10110a */
[----:B------:R-:W-:-:S02]  /*6130*/  ISETP.LT.AND P2, PT, R132, UR7, !P0 ;  /* 0x0000000784007c0c */ /* 0x000fc4000c741270 */
[----:B------:R-:W-:Y:S01]  /*6140*/  IADD3 R16, P4, R17, R2, RZ ;  /* 0x0000000211107210 */ /* 0x000fe20007f9e0ff */
[----:B------:R1:W-:Y:S01]  /*6150*/  @P6 STG.E.U8 desc[UR10][R14.64], R23 ;  /* 0x000000170e006986 */ /* 0x0003e2000c10110a */
[----:B------:R-:W-:Y:S01]  /*6160*/  ISETP.LT.AND P3, PT, R131, UR7, !P0 ;  /* 0x0000000783007c0c */ /* 0x000fe2000c761270 */
[----:B0-----:R-:W-:Y:S01]  /*6170*/  IMAD R13, R3, 0x2, R17 ;  /* 0x00000002030d7824 */ /* 0x001fe200078e0211 */
[----:B------:R-:W-:Y:S02]  /*6180*/  LEA.HI.X.SX32 R17, R17, R24, 0x1, P4 ;  /* 0x0000001811117211 */ /* 0x000fe400020f0eff */
[----:B------:R-:W-:Y:S01]  /*6190*/  ISETP.LT.AND P4, PT, R130, UR7, !P0 ;  /* 0x0000000782007c0c */ /* 0x000fe2000c781270 */
[----:B------:R-:W-:Y:S01]  /*61a0*/  IMAD R21, R3, 0x2, R13 ;  /* 0x0000000203157824 */ /* 0x000fe200078e020d */
[----:B------:R-:W-:Y:S02]  /*61b0*/  IADD3 R12, P6, R13, R2, RZ ;  /* 0x000000020d0c7210 */ /* 0x000fe40007fde0ff */
[----:B------:R-:W-:-:S02]  /*61c0*/  PRMT R29, R9, 0x7772, RZ ;  /* 0x00007772091d7816 */ /* 0x000fc400000000ff */
[----:B------:R-:W-:Y:S01]  /*61d0*/  LEA.HI.X.SX32 R13, R13, R24, 0x1, P6 ;  /* 0x000000180d0d7211 */ /* 0x000fe200030f0eff */
[----:B-1----:R-:W-:Y:S01]  /*61e0*/  IMAD R15, R3, 0x2, R21 ;  /* 0x00000002030f7824 */ /* 0x002fe200078e0215 */
[C---:B------:R-:W-:Y:S01]  /*61f0*/  IADD3 R18, P6, R21.reuse, R2, RZ ;  /* 0x0000000215127210 */ /* 0x040fe20007fde0ff */
[----:B------:R0:W-:Y:S01]  /*6200*/  @P2 STG.E.U8 desc[UR10][R16.64], R29 ;  /* 0x0000001d10002986 */ /* 0x0001e2000c10110a */
[----:B------:R-:W-:Y:S02]  /*6210*/  PRMT R27, R10, 0x7772, RZ ;  /* 0x000077720a1b7816 */ /* 0x000fe400000000ff */
[----:B------:R-:W-:Y:S02]  /*6220*/  LEA.HI.X.SX32 R19, R21, R24, 0x1, P6 ;  /* 0x0000001815137211 */ /* 0x000fe400030f0eff */
[----:B------:R-:W-:Y:S01]  /*6230*/  PRMT R23, R11, 0x7772, RZ ;  /* 0x000077720b177816 */ /* 0x000fe200000000ff */
[----:B------:R1:W-:Y:S01]  /*6240*/  @P3 STG.E.U8 desc[UR10][R12.64], R27 ;  /* 0x0000001b0c003986 */ /* 0x0003e2000c10110a */
[----:B------:R-:W-:-:S02]  /*6250*/  IADD3 R14, P6, R15, R2, RZ ;  /* 0x000000020f0e7210 */ /* 0x000fc40007fde0ff */
[----:B------:R-:W-:Y:S01]  /*6260*/  ISETP.LT.AND P2, PT, R129, UR7, !P0 ;  /* 0x0000000781007c0c */ /* 0x000fe2000c741270 */
[----:B------:R3:W-:Y:S01]  /*6270*/  @P4 STG.E.U8 desc[UR10][R18.64], R23 ;  /* 0x0000001712004986 */ /* 0x0007e2000c10110a */
[----:B------:R-:W-:Y:S01]  /*6280*/  ISETP.LT.AND P3, PT, R128, UR7, !P0 ;  /* 0x0000000780007c0c */ /* 0x000fe2000c761270 */
[----:B0-----:R-:W-:Y:S01]  /*6290*/  IMAD R17, R3, 0x2, R15 ;  /* 0x0000000203117824 */ /* 0x001fe200078e020f */
[----:B------:R-:W-:Y:S02]  /*62a0*/  LEA.HI.X.SX32 R15, R15, R24, 0x1, P6 ;  /* 0x000000180f0f7211 */ /* 0x000fe400030f0eff */
[----:B------:R-:W-:Y:S01]  /*62b0*/  ISETP.LT.AND P4, PT, R127, UR7, !P0 ;  /* 0x000000077f007c0c */ /* 0x000fe2000c781270 */
[----:B------:R-:W-:Y:S01]  /*62c0*/  IMAD R21, R3, 0x2, R17 ;  /* 0x0000000203157824 */ /* 0x000fe200078e0211 */
[----:B------:R-:W-:Y:S01]  /*62d0*/  IADD3 R16, P6, R17, R2, RZ ;  /* 0x0000000211107210 */ /* 0x000fe20007fde0ff */
[----:B-1----:R-:W-:Y:S01]  /*62e0*/  IMAD R13, R0, R3, RZ ;  /* 0x00000003000d7224 */ /* 0x002fe200078e02ff */
[----:B------:R-:W-:-:S02]  /*62f0*/  PRMT R29, R8, 0x7773, RZ ;  /* 0x00007773081d7816 */ /* 0x000fc400000000ff */
[----:B------:R-:W-:Y:S02]  /*6300*/  LEA.HI.X.SX32 R17, R17, R24, 0x1, P6 ;  /* 0x0000001811117211 */ /* 0x000fe400030f0eff */
[----:B------:R-:W-:Y:S01]  /*6310*/  IADD3 R8, P6, R21, R2, RZ ;  /* 0x0000000215087210 */ /* 0x000fe20007fde0ff */
[----:B------:R0:W-:Y:S01]  /*6320*/  @P2 STG.E.U8 desc[UR10][R14.64], R29 ;  /* 0x0000001d0e002986 */ /* 0x0001e2000c10110a */
[----:B------:R-:W-:Y:S02]  /*6330*/  PRMT R27, R9, 0x7773, RZ ;  /* 0x00007773091b7816 */ /* 0x000fe400000000ff */
[----:B------:R-:W-:Y:S01]  /*6340*/  LEA.HI.X.SX32 R9, R21, R24, 0x1, P6 ;  /* 0x0000001815097211 */ /* 0x000fe200030f0eff */
[----:B------:R-:W-:Y:S01]  /*6350*/  IMAD R21, R3, 0x4, R21 ;  /* 0x0000000403157824 */ /* 0x000fe200078e0215 */
[----:B---3--:R-:W-:Y:S01]  /*6360*/  PRMT R23, R10, 0x7773, RZ ;  /* 0x000077730a177816 */ /* 0x008fe200000000ff */
[----:B------:R-:W-:Y:S01]  /*6370*/  @P3 STG.E.U8 desc[UR10][R16.64], R27 ;  /* 0x0000001b10003986 */ /* 0x000fe2000c10110a */
[----:B------:R-:W-:Y:S01]  /*6380*/  ISETP.LT.AND P2, PT, R0, UR7, !P0 ;  /* 0x0000000700007c0c */ /* 0x000fe2000c741270 */
[----:B------:R-:W-:Y:S01]  /*6390*/  VIADD R0, R97, 0x4e ;  /* 0x0000004e61007836 */ /* 0x000fe20000000000 */
[----:B------:R-:W-:Y:S01]  /*63a0*/  ISETP.LT.AND P6, PT, R126, UR7, !P0 ;  /* 0x000000077e007c0c */ /* 0x000fe2000c7c1270 */
[----:B------:R1:W-:Y:S01]  /*63b0*/  @P4 STG.E.U8 desc[UR10][R8.64], R23 ;  /* 0x0000001708004986 */ /* 0x0003e2000c10110a */
[-C--:B------:R-:W-:Y:S01]  /*63c0*/  IADD3 R12, P3, R13, R2.reuse, RZ ;  /* 0x000000020d0c7210 */ /* 0x080fe20007f7e0ff */
[----:B0-----:R-:W-:Y:S01]  /*63d0*/  IMAD R15, R3, 0x2, R21 ;  /* 0x00000002030f7824 */ /* 0x001fe200078e0215 */
[----:B------:R-:W-:-:S02]  /*63e0*/  IADD3 R10, P4, R21, R2, RZ ;  /* 0x00000002150a7210 */ /* 0x000fc40007f9e0ff */
[----:B------:R-:W-:Y:S02]  /*63f0*/  PRMT R19, R11, 0x7773, RZ ;  /* 0x000077730b137816 */ /* 0x000fe400000000ff */
[-C--:B------:R-:W-:Y:S02]  /*6400*/  LEA.HI.X.SX32 R13, R13, R24.reuse, 0x1, P3 ;  /* 0x000000180d0d7211 */ /* 0x080fe400018f0eff */
[----:B------:R-:W-:Y:S02]  /*6410*/  LEA.HI.X.SX32 R11, R21, R24, 0x1, P4 ;  /* 0x00000018150b7211 */ /* 0x000fe400020f0eff */
[----:B--2---:R-:W-:Y:S01]  /*6420*/  PRMT R21, R4, 0x7770, RZ ;  /* 0x0000777004157816 */ /* 0x004fe200000000ff */
[----:B-1----:R-:W-:Y:S01]  /*6430*/  IMAD R9, R3, 0x2, R15 ;  /* 0x0000000203097824 */ /* 0x002fe200078e020f */
[----:B------:R-:W-:Y:S01]  /*6440*/  ISETP.LT.AND P3, PT, R125, UR7, !P0 ;  /* 0x000000077d007c0c */ /* 0x000fe2000c761270 */
[----:B------:R0:W-:Y:S01]  /*6450*/  @P2 STG.E.U8 desc[UR10][R12.64], R19 ;  /* 0x000000130c002986 */ /* 0x0001e2000c10110a */
[----:B------:R-:W-:Y:S01]  /*6460*/  IADD3 R14, P4, R15, R2, RZ ;  /* 0x000000020f0e7210 */ /* 0x000fe20007f9e0ff */
[----:B------:R-:W-:Y:S01]  /*6470*/  IMAD R17, R3, 0x2, R9 ;  /* 0x0000000203117824 */ /* 0x000fe200078e0209 */
[----:B------:R-:W-:Y:S01]  /*6480*/  ISETP.LT.AND P2, PT, R124, UR7, !P0 ;  /* 0x000000077c007c0c */ /* 0x000fe2000c741270 */
[----:B------:R1:W-:Y:S01]  /*6490*/  @P6 STG.E.U8 desc[UR10][R10.64], R21 ;  /* 0x000000150a006986 */ /* 0x0003e2000c10110a */
[----:B------:R-:W-:-:S02]  /*64a0*/  LEA.HI.X.SX32 R15, R15, R24, 0x1, P4 ;  /* 0x000000180f0f7211 */ /* 0x000fc400020f0eff */
[----:B------:R-:W-:Y:S02]  /*64b0*/  IADD3 R8, P6, R9, R2, RZ ;  /* 0x0000000209087210 */ /* 0x000fe40007fde0ff */
[----:B------:R-:W-:Y:S02]  /*64c0*/  ISETP.LT.AND P4, PT, R123, UR7, !P0 ;  /* 0x000000077b007c0c */ /* 0x000fe4000c781270 */
[----:B------:R-:W-:Y:S02]  /*64d0*/  PRMT R27, R5, 0x7770, RZ ;  /* 0x00007770051b7816 */ /* 0x000fe400000000ff */
[----:B------:R-:W-:Y:S02]  /*64e0*/  LEA.HI.X.SX32 R9, R9, R24, 0x1, P6 ;  /* 0x0000001809097211 */ /* 0x000fe400030f0eff */
[----:B0-----:R-:W-:Y:S01]  /*64f0*/  IADD3 R12, P6, R17, R2, RZ ;  /* 0x00000002110c7210 */ /* 0x001fe20007fde0ff */
[----:B-1----:R-:W-:Y:S01]  /*6500*/  IMAD R11, R3, 0x2, R17 ;  /* 0x00000002030b7824 */ /* 0x002fe200078e0211 */
[----:B------:R0:W-:Y:S01]  /*6510*/  @P3 STG.E.U8 desc[UR10][R14.64], R27 ;  /* 0x0000001b0e003986 */ /* 0x0001e2000c10110a */
[----:B------:R-:W-:-:S02]  /*6520*/  PRMT R23, R6, 0x7770, RZ ;  /* 0x0000777006177816 */ /* 0x000fc400000000ff */
[----:B------:R-:W-:Y:S02]  /*6530*/  ISETP.LT.AND P3, PT, R122, UR7, !P0 ;  /* 0x000000077a007c0c */ /* 0x000fe4000c761270 */
[----:B------:R-:W-:Y:S01]  /*6540*/  LEA.HI.X.SX32 R13, R17, R24, 0x1, P6 ;  /* 0x00000018110d7211 */ /* 0x000fe200030f0eff */
[----:B------:R1:W-:Y:S01]  /*6550*/  @P2 STG.E.U8 desc[UR10][R8.64], R23 ;  /* 0x0000001708002986 */ /* 0x0003e2000c10110a */
[----:B------:R-:W-:Y:S02]  /*6560*/  PRMT R21, R7, 0x7770, RZ ;  /* 0x0000777007157816 */ /* 0x000fe400000000ff */
[----:B------:R-:W-:Y:S02]  /*6570*/  IADD3 R10, P6, R11, R2, RZ ;  /* 0x000000020b0a7210 */ /* 0x000fe40007fde0ff */
[----:B------:R-:W-:Y:S01]  /*6580*/  PRMT R19, R4, 0x7771, RZ ;  /* 0x0000777104137816 */ /* 0x000fe200000000ff */
[----:B0-----:R-:W-:Y:S01]  /*6590*/  IMAD R15, R3, 0x2, R11 ;  /* 0x00000002030f7824 */ /* 0x001fe200078e020b */
[----:B------:R0:W-:Y:S01]  /*65a0*/  @P4 STG.E.U8 desc[UR10][R12.64], R21 ;  /* 0x000000150c004986 */ /* 0x0001e2000c10110a */
[----:B------:R-:W-:-:S02]  /*65b0*/  ISETP.LT.AND P4, PT, R120, UR7, !P0 ;  /* 0x0000000778007c0c */ /* 0x000fc4000c781270 */
[----:B------:R-:W-:Y:S01]  /*65c0*/  LEA.HI.X.SX32 R11, R11, R24, 0x1, P6 ;  /* 0x000000180b0b7211 */ /* 0x000fe200030f0eff */
[----:B------:R-:W-:Y:S01]  /*65d0*/  IMAD R17, R3, 0x2, R15 ;  /* 0x0000000203117824 */ /* 0x000fe200078e020f */
[----:B------:R-:W-:Y:S02]  /*65e0*/  IADD3 R14, P6, R15, R2, RZ ;  /* 0x000000020f0e7210 */ /* 0x000fe40007fde0ff */
[----:B------:R-:W-:Y:S01]  /*65f0*/  ISETP.LT.AND P2, PT, R121, UR7, !P0 ;  /* 0x0000000779007c0c */ /* 0x000fe2000c741270 */
[----:B------:R2:W-:Y:S01]  /*6600*/  @P3 STG.E.U8 desc[UR10][R10.64], R19 ;  /* 0x000000130a003986 */ /* 0x0005e2000c10110a */
[----:B------:R-:W-:Y:S02]  /*6610*/  LEA.HI.X.SX32 R15, R15, R24, 0x1, P6 ;  /* 0x000000180f0f7211 */ /* 0x000fe400030f0eff */
[----:B-1----:R-:W-:Y:S01]  /*6620*/  IADD3 R8, P6, R17, R2, RZ ;  /* 0x0000000211087210 */ /* 0x002fe20007fde0ff */
[C---:B0-----:R-:W-:Y:S01]  /*6630*/  IMAD R13, R0.reuse, R3, RZ ;  /* 0x00000003000d7224 */ /* 0x041fe200078e02ff */
[----:B------:R-:W-:Y:S01]  /*6640*/  ISETP.LT.AND P3, PT, R0, UR7, !P0 ;  /* 0x0000000700007c0c */ /* 0x000fe2000c761270 */
[----:B------:R-:W-:Y:S01]  /*6650*/  VIADD R0, R97, 0x5e ;  /* 0x0000005e61007836 */ /* 0x000fe20000000000 */
[----:B------:R-:W-:-:S02]  /*6660*/  PRMT R27, R5, 0x7771, RZ ;  /* 0x00007771051b7816 */ /* 0x000fc400000000ff */
[----:B------:R-:W-:Y:S01]  /*6670*/  LEA.HI.X.SX32 R9, R17, R24, 0x1, P6 ;  /* 0x0000001811097211 */ /* 0x000fe200030f0eff */
[----:B------:R-:W-:Y:S01]  /*6680*/  IMAD R17, R3, 0x4, R17 ;  /* 0x0000000403117824 */ /* 0x000fe200078e0211 */
[----:B------:R-:W-:Y:S01]  /*6690*/  PRMT R21, R6, 0x7771, RZ ;  /* 0x0000777106157816 */ /* 0x000fe200000000ff */
[----:B------:R0:W-:Y:S01]  /*66a0*/  @P4 STG.E.U8 desc[UR10][R14.64], R27 ;  /* 0x0000001b0e004986 */ /* 0x0001e2000c10110a */
[----:B------:R-:W-:Y:S01]  /*66b0*/  IADD3 R12, P6, R13, R2, RZ ;  /* 0x000000020d0c7210 */ /* 0x000fe20007fde0ff */
[----:B--2---:R-:W-:Y:S01]  /*66c0*/  IMAD R19, R3, 0x2, R17 ;  /* 0x0000000203137824 */ /* 0x004fe200078e0211 */
[----:B------:R-:W-:Y:S01]  /*66d0*/  ISETP.LT.AND P4, PT, R119, UR7, !P0 ;  /* 0x0000000777007c0c */ /* 0x000fe2000c781270 */
[----:B------:R1:W-:Y:S01]  /*66e0*/  @P2 STG.E.U8 desc[UR10][R8.64], R21 ;  /* 0x0000001508002986 */ /* 0x0003e2000c10110a */
[----:B------:R-:W-:Y:S02]  /*66f0*/  LEA.HI.X.SX32 R13, R13, R24, 0x1, P6 ;  /* 0x000000180d0d7211 */ /* 0x000fe400030f0eff */
[----:B------:R-:W-:-:S02]  /*6700*/  PRMT R23, R7, 0x7771, RZ ;  /* 0x0000777107177816 */ /* 0x000fc400000000ff */
[----:B------:R-:W-:Y:S02]  /*6710*/  ISETP.LT.AND P6, PT, R118, UR7, !P0 ;  /* 0x0000000776007c0c */ /* 0x000fe4000c7c1270 */
[-C--:B------:R-:W-:Y:S01]  /*6720*/  IADD3 R10, P2, R17, R2.reuse, RZ ;  /* 0x00000002110a7210 */ /* 0x080fe20007f5e0ff */
[----:B------:R2:W-:Y:S01]  /*6730*/  @P3 STG.E.U8 desc[UR10][R12.64], R23 ;  /* 0x000000170c003986 */ /* 0x0005e2000c10110a */
[----:B0-----:R-:W-:Y:S02]  /*6740*/  IADD3 R14, P3, R19, R2, RZ ;  /* 0x00000002130e7210 */ /* 0x001fe40007f7e0ff */
[----:B------:R-:W-:Y:S02]  /*6750*/  LEA.HI.X.SX32 R11, R17, R24, 0x1, P2 ;  /* 0x00000018110b7211 */ /* 0x000fe400010f0eff */
[----:B------:R-:W-:Y:S02]  /*6760*/  PRMT R27, R4, 0x7772, RZ ;  /* 0x00007772041b7816 */ /* 0x000fe400000000ff */
[----:B-1----:R-:W-:-:S02]  /*6770*/  PRMT R21, R5, 0x7772, RZ ;  /* 0x0000777205157816 */ /* 0x002fc400000000ff */
[----:B------:R-:W-:Y:S01]  /*6780*/  LEA.HI.X.SX32 R15, R19, R24, 0x1, P3 ;  /* 0x00000018130f7211 */ /* 0x000fe200018f0eff */
[----:B------:R-:W-:Y:S01]  /*6790*/  @P4 STG.E.U8 desc[UR10][R10.64], R27 ;  /* 0x0000001b0a004986 */ /* 0x000fe2000c10110a */
[C---:B------:R-:W-:Y:S01]  /*67a0*/  IMAD R19, R3.reuse, 0x2, R19 ;  /* 0x0000000203137824 */ /* 0x040fe200078e0213 */
[----:B------:R-:W-:Y:S02]  /*67b0*/  ISETP.LT.AND P4, PT, R116, UR7, !P0 ;  /* 0x0000000774007c0c */ /* 0x000fe4000c781270 */
[----:B------:R0:W-:Y:S01]  /*67c0*/  @P6 STG.E.U8 desc[UR10][R14.64], R21 ;  /* 0x000000150e006986 */ /* 0x0001e2000c10110a */
[----:B------:R-:W-:Y:S01]  /*67d0*/  IMAD R17, R3, 0x2, R19 ;  /* 0x0000000203117824 */ /* 0x000fe200078e0213 */
[----:B--2---:R-:W-:Y:S02]  /*67e0*/  IADD3 R12, P6, R19, R2, RZ ;  /* 0x00000002130c7210 */ /* 0x004fe40007fde0ff */
[----:B------:R-:W1:Y:S01]  /*67f0*/  LDS.128 R8, [R25] ;  /* 0x0000000019087984 */ /* 0x000e620000000c00 */
[----:B------:R-:W-:-:S02]  /*6800*/  PRMT R23, R6, 0x7772, RZ ;  /* 0x0000777206177816 */ /* 0x000fc400000000ff */
[----:B------:R-:W-:Y:S01]  /*6810*/  LEA.HI.X.SX32 R13, R19, R24, 0x1, P6 ;  /* 0x00000018130d7211 */ /* 0x000fe200030f0eff */
[----:B------:R-:W-:Y:S01]  /*6820*/  IMAD R19, R3, 0x2, R17 ;  /* 0x0000000203137824 */ /* 0x000fe200078e0211 */
[----:B------:R-:W-:Y:S02]  /*6830*/  IADD3 R16, P6, R17, R2, RZ ;  /* 0x0000000211107210 */ /* 0x000fe40007fde0ff */
[----:B------:R-:W-:Y:S01]  /*6840*/  ISETP.LT.AND P2, PT, R117, UR7, !P0 ;  /* 0x0000000775007c0c */ /* 0x000fe2000c741270 */
[----:B------:R2:W-:Y:S01]  /*6850*/  @P4 STG.E.U8 desc[UR10][R12.64], R23 ;  /* 0x000000170c004986 */ /* 0x0005e2000c10110a */
[----:B------:R-:W-:Y:S01]  /*6860*/  ISETP.LT.AND P3, PT, R115, UR7, !P0 ;  /* 0x0000000773007c0c */ /* 0x000fe2000c761270 */
[----:B0-----:R-:W-:Y:S01]  /*6870*/  IMAD R21, R3, 0x2, R19 ;  /* 0x0000000203157824 */ /* 0x001fe200078e0213 */
[----:B------:R-:W-:Y:S02]  /*6880*/  LEA.HI.X.SX32 R17, R17, R24, 0x1, P6 ;  /* 0x0000001811117211 */ /* 0x000fe400030f0eff */
[----:B------:R-:W-:-:S02]  /*6890*/  IADD3 R14, P4, R19, R2, RZ ;  /* 0x00000002130e7210 */ /* 0x000fc40007f9e0ff */
[----:B------:R-:W-:Y:S02]  /*68a0*/  ISETP.LT.AND P6, PT, R114, UR7, !P0 ;  /* 0x0000000772007c0c */ /* 0x000fe4000c7c1270 */
[----:B------:R-:W-:Y:S02]  /*68b0*/  LEA.HI.X.SX32 R15, R19, R24, 0x1, P4 ;  /* 0x00000018130f7211 */ /* 0x000fe400020f0eff */
[----:B------:R-:W-:Y:S01]  /*68c0*/  PRMT R31, R7, 0x7772, RZ ;  /* 0x00007772071f7816 */ /* 0x000fe200000000ff */
[----:B--2---:R-:W-:Y:S01]  /*68d0*/  IMAD R23, R3, 0x2, R21 ;  /* 0x0000000203177824 */ /* 0x004fe200078e0215 */
[C---:B------:R-:W-:Y:S01]  /*68e0*/  IADD3 R18, P4, R21.reuse, R2, RZ ;  /* 0x0000000215127210 */ /* 0x040fe20007f9e0ff */
[----:B------:R-:W-:Y:S01]  /*68f0*/  IMAD R13, R0, R3, RZ ;  /* 0x00000003000d7224 */ /* 0x000fe200078e02ff */
[----:B------:R-:W-:Y:S01]  /*6900*/  PRMT R29, R4, 0x7773, RZ ;  /* 0x00007773041d7816 */ /* 0x000fe200000000ff */
[----:B------:R-:W-:Y:S01]  /*6910*/  @P2 STG.E.U8 desc[UR10][R16.64], R31 ;  /* 0x0000001f10002986 */ /* 0x000fe2000c10110a */
[----:B------:R-:W-:-:S02]  /*6920*/  LEA.HI.X.SX32 R19, R21, R24, 0x1, P4 ;  /* 0x0000001815137211 */ /* 0x000fc400020f0eff */
[----:B------:R-:W-:Y:S01]  /*6930*/  PRMT R27, R5, 0x7773, RZ ;  /* 0x00007773051b7816 */ /* 0x000fe200000000ff */
[----:B------:R0:W-:Y:S01]  /*6940*/  @P3 STG.E.U8 desc[UR10][R14.64], R29 ;  /* 0x0000001d0e003986 */ /* 0x0001e2000c10110a */
[----:B------:R-:W-:Y:S02]  /*6950*/  IADD3 R4, P4, R23, R2, RZ ;  /* 0x0000000217047210 */ /* 0x000fe40007f9e0ff */
[----:B------:R-:W-:Y:S01]  /*6960*/  ISETP.LT.AND P2, PT, R113, UR7, !P0 ;  /* 0x0000000771007c0c */ /* 0x000fe2000c741270 */
[----:B------:R-:W-:Y:S01]  /*6970*/  @P6 STG.E.U8 desc[UR10][R18.64], R27 ;  /* 0x0000001b12006986 */ /* 0x000fe2000c10110a */
[----:B------:R-:W-:Y:S01]  /*6980*/  ISETP.LT.AND P3, PT, R0, UR7, !P0 ;  /* 0x0000000700007c0c */ /* 0x000fe2000c761270 */
[----:B------:R-:W-:Y:S01]  /*6990*/  VIADD R0, R97, 0x6e ;  /* 0x0000006e61007836 */ /* 0x000fe20000000000 */
[----:B------:R-:W-:Y:S01]  /*69a0*/  LEA.HI.X.SX32 R5, R23, R24, 0x1, P4 ;  /* 0x0000001817057211 */ /* 0x000fe200020f0eff */
[----:B------:R-:W-:Y:S01]  /*69b0*/  IMAD R23, R3, 0x4, R23 ;  /* 0x0000000403177824 */ /* 0x000fe200078e0217 */
[----:B------:R-:W-:-:S02]  /*69c0*/  IADD3 R12, P6, R13, R2, RZ ;  /* 0x000000020d0c7210 */ /* 0x000fc40007fde0ff */
[----:B------:R-:W-:Y:S01]  /*69d0*/  PRMT R25, R6, 0x7773, RZ ;  /* 0x0000777306197816 */ /* 0x000fe200000000ff */
[----:B0-----:R-:W-:Y:S01]  /*69e0*/  IMAD R15, R3, 0x2, R23 ;  /* 0x00000002030f7824 */ /* 0x001fe200078e0217 */
[----:B------:R-:W-:Y:S02]  /*69f0*/  LEA.HI.X.SX32 R13, R13, R24, 0x1, P6 ;  /* 0x000000180d0d7211 */ /* 0x000fe400030f0eff */
[----:B------:R-:W-:Y:S01]  /*6a00*/  PRMT R21, R7, 0x7773, RZ ;  /* 0x0000777307157816 */ /* 0x000fe200000000ff */
[----:B------:R0:W-:Y:S01]  /*6a10*/  @P2 STG.E.U8 desc[UR10][R4.64], R25 ;  /* 0x0000001904002986 */ /* 0x0001e2000c10110a */
[----:B------:R-:W-:Y:S01]  /*6a20*/  IADD3 R6, P6, R23, R2, RZ ;  /* 0x0000000217067210 */ /* 0x000fe20007fde0ff */
[----:B------:R-:W-:Y:S01]  /*6a30*/  IMAD R17, R3, 0x2, R15 ;  /* 0x0000000203117824 */ /* 0x000fe200078e020f */
[----:B------:R-:W-:Y:S01]  /*6a40*/  ISETP.LT.AND P4, PT, R111, UR7, !P0 ;  /* 0x000000076f007c0c */ /* 0x000fe2000c781270 */
[----:B------:R2:W-:Y:S01]  /*6a50*/  @P3 STG.E.U8 desc[UR10][R12.64], R21 ;  /* 0x000000150c003986 */ /* 0x0005e2000c10110a */
[----:B------:R-:W-:-:S02]  /*6a60*/  LEA.HI.X.SX32 R7, R23, R24, 0x1, P6 ;  /* 0x0000001817077211 */ /* 0x000fc400030f0eff */
[----:B------:R-:W-:Y:S02]  /*6a70*/  ISETP.LT.AND P2, PT, R112, UR7, !P0 ;  /* 0x0000000770007c0c */ /* 0x000fe4000c741270 */
[C---:B------:R-:W-:Y:S02]  /*6a80*/  IADD3 R14, P6, R15.reuse, R2, RZ ;  /* 0x000000020f0e7210 */ /* 0x040fe40007fde0ff */
[----:B------:R-:W-:Y:S02]  /*6a90*/  ISETP.LT.AND P3, PT, R110, UR7, !P0 ;  /* 0x000000076e007c0c */ /* 0x000fe4000c761270 */
[----:B------:R-:W-:Y:S02]  /*6aa0*/  LEA.HI.X.SX32 R15, R15, R24, 0x1, P6 ;  /* 0x000000180f0f7211 */ /* 0x000fe400030f0eff */
[----:B0-----:R-:W-:Y:S01]  /*6ab0*/  IADD3 R4, P6, R17, R2, RZ ;  /* 0x0000000211047210 */ /* 0x001fe20007fde0ff */
[----:B--2---:R-:W-:Y:S01]  /*6ac0*/  IMAD R13, R3, 0x2, R17 ;  /* 0x00000002030d7824 */ /* 0x004fe200078e0211 */
[----:B-1----:R-:W-:-:S02]  /*6ad0*/  PRMT R23, R8, 0x7770, RZ ;  /* 0x0000777008177816 */ /* 0x002fc400000000ff */
[----:B------:R-:W-:Y:S02]  /*6ae0*/  PRMT R21, R9, 0x7770, RZ ;  /* 0x0000777009157816 */ /* 0x000fe400000000ff */
[----:B------:R-:W-:Y:S01]  /*6af0*/  PRMT R19, R10, 0x7770, RZ ;  /* 0x000077700a137816 */ /* 0x000fe200000000ff */
[----:B------:R0:W-:Y:S01]  /*6b00*/  @P4 STG.E.U8 desc[UR10][R6.64], R23 ;  /* 0x0000001706004986 */ /* 0x0001e2000c10110a */
[----:B------:R-:W-:Y:S02]  /*6b10*/  LEA.HI.X.SX32 R5, R17, R24, 0x1, P6 ;  /* 0x0000001811057211 */ /* 0x000fe400030f0eff */
[----:B------:R-:W-:Y:S01]  /*6b20*/  ISETP.LT.AND P4, PT, R109, UR7, !P0 ;  /* 0x000000076d007c0c */ /* 0x000fe2000c781270 */
[----:B------:R1:W-:Y:S01]  /*6b30*/  @P2 STG.E.U8 desc[UR10][R14.64], R21 ;  /* 0x000000150e002986 */ /* 0x0003e2000c10110a */
[----:B------:R-:W-:Y:S02]  /*6b40*/  IADD3 R12, P6, R13, R2, RZ ;  /* 0x000000020d0c7210 */ /* 0x000fe40007fde0ff */
[----:B------:R-:W-:Y:S01]  /*6b50*/  PRMT R27, R11, 0x7770, RZ ;  /* 0x000077700b1b7816 */ /* 0x000fe200000000ff */
[----:B------:R2:W-:Y:S01]  /*6b60*/  @P3 STG.E.U8 desc[UR10][R4.64], R19 ;  /* 0x0000001304003986 */ /* 0x0005e2000c10110a */
[----:B------:R-:W-:-:S02]  /*6b70*/  ISETP.LT.AND P3, PT, R107, UR7, !P0 ;  /* 0x000000076b007c0c */ /* 0x000fc4000c761270 */
[----:B------:R-:W-:Y:S01]  /*6b80*/  PRMT R25, R8, 0x7771, RZ ;  /* 0x0000777108197816 */ /* 0x000fe200000000ff */
[----:B0-----:R-:W-:Y:S01]  /*6b90*/  IMAD R7, R3, 0x2, R13 ;  /* 0x0000000203077824 */ /* 0x001fe200078e020d */
[----:B------:R-:W-:Y:S02]  /*6ba0*/  LEA.HI.X.SX32 R13, R13, R24, 0x1, P6 ;  /* 0x000000180d0d7211 */ /* 0x000fe400030f0eff */
[----:B------:R-:W-:Y:S01]  /*6bb0*/  ISETP.LT.AND P2, PT, R108, UR7, !P0 ;  /* 0x000000076c007c0c */ /* 0x000fe2000c741270 */
[----:B------:R-:W-:Y:S01]  /*6bc0*/  IMAD R17, R3, 0x2, R7 ;  /* 0x0000000203117824 */ /* 0x000fe200078e0207 */
[----:B------:R-:W-:Y:S01]  /*6bd0*/  IADD3 R6, P6, R7, R2, RZ ;  /* 0x0000000207067210 */ /* 0x000fe20007fde0ff */
[----:B------:R0:W-:Y:S01]  /*6be0*/  @P4 STG.E.U8 desc[UR10][R12.64], R27 ;  /* 0x0000001b0c004986 */ /* 0x0001e2000c10110a */
[----:B-1----:R-:W-:Y:S01]  /*6bf0*/  IMAD R21, R0, R3, RZ ;  /* 0x0000000300157224 */ /* 0x002fe200078e02ff */
[----:B------:R-:W-:Y:S01]  /*6c00*/  PRMT R23, R9, 0x7771, RZ ;  /* 0x0000777109177816 */ /* 0x000fe200000000ff */
[----:B--2---:R-:W-:Y:S01]  /*6c10*/  IMAD R19, R3, 0x2, R17 ;  /* 0x0000000203137824 */ /* 0x004fe200078e0211 */
[----:B------:R-:W-:-:S02]  /*6c20*/  LEA.HI.X.SX32 R7, R7, R24, 0x1, P6 ;  /* 0x0000001807077211 */ /* 0x000fc400030f0eff */
[-C--:B------:R-:W-:Y:S02]  /*6c30*/  IADD3 R4, P6, R17, R2.reuse, RZ ;  /* 0x0000000211047210 */ /* 0x080fe40007fde0ff */
[----:B------:R-:W-:Y:S01]  /*6c40*/  ISETP.LT.AND P4, PT, R0, UR7, !P0 ;  /* 0x0000000700007c0c */ /* 0x000fe2000c781270 */
[----:B------:R1:W-:Y:S01]  /*6c50*/  @P3 STG.E.U8 desc[UR10][R6.64], R25 ;  /* 0x0000001906003986 */ /* 0x0003e2000c10110a */
[----:B------:R-:W-:Y:S01]  /*6c60*/  IADD3 R14, P3, R19, R2, RZ ;  /* 0x00000002130e7210 */ /* 0x000fe20007f7e0ff */
[----:B------:R-:W-:Y:S01]  /*6c70*/  VIADD R0, R97, 0x7e ;  /* 0x0000007e61007836 */ /* 0x000fe20000000000 */
[-C--:B------:R-:W-:Y:S02]  /*6c80*/  LEA.HI.X.SX32 R5, R17, R24.reuse, 0x1, P6 ;  /* 0x0000001811057211 */ /* 0x080fe400030f0eff */
[----:B------:R-:W-:Y:S01]  /*6c90*/  LEA.HI.X.SX32 R15, R19, R24, 0x1, P3 ;  /* 0x00000018130f7211 */ /* 0x000fe200018f0eff */
[----:B------:R-:W-:Y:S01]  /*6ca0*/  IMAD R19, R3, 0x4, R19 ;  /* 0x0000000403137824 */ /* 0x000fe200078e0213 */
[----:B------:R-:W-:Y:S01]  /*6cb0*/  PRMT R17, R10, 0x7771, RZ ;  /* 0x000077710a117816 */ /* 0x000fe200000000ff */
[----:B------:R2:W-:Y:S01]  /*6cc0*/  @P2 STG.E.U8 desc[UR10][R4.64], R23 ;  /* 0x0000001704002986 */ /* 0x0005e2000c10110a */
[----:B0-----:R-:W-:-:S02]  /*6cd0*/  IADD3 R12, P6, R21, R2, RZ ;  /* 0x00000002150c7210 */ /* 0x001fc40007fde0ff */
[----:B------:R-:W-:Y:S01]  /*6ce0*/  ISETP.LT.AND P3, PT, R103, UR7, !P0 ;  /* 0x0000000767007c0c */ /* 0x000fe2000c761270 */
[----:B-1----:R-:W-:Y:S01]  /*6cf0*/  IMAD R7, R3, 0x2, R19 ;  /* 0x0000000203077824 */ /* 0x002fe200078e0213 */
[----:B------:R-:W-:Y:S01]  /*6d00*/  LEA.HI.X.SX32 R13, R21, R24, 0x1, P6 ;  /* 0x00000018150d7211 */ /* 0x000fe200030f0eff */
[----:B------:R0:W-:Y:S01]  /*6d10*/  @P5 STG.E.U8 desc[UR10][R14.64], R17 ;  /* 0x000000110e005986 */ /* 0x0001e2000c10110a */
[----:B------:R-:W-:Y:S02]  /*6d20*/  ISETP.LT.AND P5, PT, R101, UR7, !P0 ;  /* 0x0000000765007c0c */ /* 0x000fe4000c7a1270 */
[----:B------:R-:W-:Y:S02]  /*6d30*/  PRMT R21, R11, 0x7771, RZ ;  /* 0x000077710b157816 */ /* 0x000fe400000000ff */
[----:B------:R-:W-:Y:S01]  /*6d40*/  PRMT R27, R8, 0x7772, RZ ;  /* 0x00007772081b7816 */ /* 0x000fe200000000ff */
[----:B--2---:R-:W-:Y:S01]  /*6d50*/  IMAD R23, R0, R3, RZ ;  /* 0x0000000300177224 */ /* 0x004fe200078e02ff */
[----:B------:R-:W-:Y:S01]  /*6d60*/  IADD3 R4, P6, R19, R2, RZ ;  /* 0x0000000213047210 */ /* 0x000fe20007fde0ff */
[----:B------:R1:W-:Y:S01]  /*6d70*/  @P4 STG.E.U8 desc[UR10][R12.64], R21 ;  /* 0x000000150c004986 */ /* 0x0003e2000c10110a */
[----:B------:R-:W-:-:S02]  /*6d80*/  PRMT R25, R9, 0x7772, RZ ;  /* 0x0000777209197816 */ /* 0x000fc400000000ff */
[----:B------:R-:W-:Y:S01]  /*6d90*/  LEA.HI.X.SX32 R5, R19, R24, 0x1, P6 ;  /* 0x0000001813057211 */ /* 0x000fe200030f0eff */
[----:B0-----:R-:W-:Y:S01]  /*6da0*/  IMAD R15, R3, 0x2, R7 ;  /* 0x00000002030f7824 */ /* 0x001fe200078e0207 */
[----:B------:R-:W-:Y:S02]  /*6db0*/  IADD3 R6, P6, R7, R2, RZ ;  /* 0x0000000207067210 */ /* 0x000fe40007fde0ff */
[----:B------:R-:W-:Y:S01]  /*6dc0*/  ISETP.LT.AND P4, PT, R99, UR7, !P0 ;  /* 0x0000000763007c0c */ /* 0x000fe2000c781270 */
[----:B------:R-:W-:Y:S01]  /*6dd0*/  IMAD R17, R3, 0x2, R15 ;  /* 0x0000000203117824 */ /* 0x000fe200078e020f */
[----:B------:R-:W-:Y:S01]  /*6de0*/  LEA.HI.X.SX32 R7, R7, R24, 0x1, P6 ;  /* 0x0000001807077211 */ /* 0x000fe200030f0eff */
[----:B------:R0:W-:Y:S01]  /*6df0*/  @P3 STG.E.U8 desc[UR10][R4.64], R27 ;  /* 0x0000001b04003986 */ /* 0x0001e2000c10110a */
[----:B------:R-:W-:Y:S01]  /*6e00*/  ISETP.LT.AND P2, PT, R105, UR7, !P0 ;  /* 0x0000000769007c0c */ /* 0x000fe2000c741270 */
[----:B------:R-:W-:Y:S01]  /*6e10*/  IMAD R19, R3, 0x2, R17 ;  /* 0x0000000203137824 */ /* 0x000fe200078e0211 */
[-C--:B-1----:R-:W-:Y:S01]  /*6e20*/  IADD3 R12, P3, R15, R2.reuse, RZ ;  /* 0x000000020f0c7210 */ /* 0x082fe20007f7e0ff */
[----:B------:R1:W-:Y:S01]  /*6e30*/  @P5 STG.E.U8 desc[UR10][R6.64], R25 ;  /* 0x0000001906005986 */ /* 0x0003e2000c10110a */
[----:B------:R-:W-:Y:S01]  /*6e40*/  IADD3 R14, P5, R17, R2, RZ ;  /* 0x00000002110e7210 */ /* 0x000fe20007fbe0ff */
[----:B------:R-:W-:Y:S01]  /*6e50*/  IMAD R21, R3, 0x2, R19 ;  /* 0x0000000203157824 */ /* 0x000fe200078e0213 */
[----:B------:R-:W-:-:S02]  /*6e60*/  LEA.HI.X.SX32 R13, R15, R24, 0x1, P3 ;  /* 0x000000180f0d7211 */ /* 0x000fc400018f0eff */
[----:B------:R-:W-:Y:S01]  /*6e70*/  IADD3 R16, P3, R19, R2, RZ ;  /* 0x0000000213107210 */ /* 0x000fe20007f7e0ff */
[----:B------:R-:W-:Y:S01]  /*6e80*/  IMAD R3, R3, 0x2, R21 ;  /* 0x0000000203037824 */ /* 0x000fe200078e0215 */
[-C--:B------:R-:W-:Y:S02]  /*6e90*/  LEA.HI.X.SX32 R15, R17, R24.reuse, 0x1, P5 ;  /* 0x00000018110f7211 */ /* 0x080fe400028f0eff */
[----:B------:R-:W-:Y:S02]  /*6ea0*/  LEA.HI.X.SX32 R17, R19, R24, 0x1, P3 ;  /* 0x0000001813117211 */ /* 0x000fe400018f0eff */
[-C--:B0-----:R-:W-:Y:S02]  /*6eb0*/  IADD3 R4, P6, R21, R2.reuse, RZ ;  /* 0x0000000215047210 */ /* 0x081fe40007fde0ff */
[----:B-1----:R-:W-:Y:S02]  /*6ec0*/  IADD3 R6, P3, R3, R2, RZ ;  /* 0x0000000203067210 */ /* 0x002fe40007f7e0ff */
[----:B------:R-:W-:-:S02]  /*6ed0*/  ISETP.LT.AND P5, PT, R91, UR7, !P0 ;  /* 0x000000075b007c0c */ /* 0x000fc4000c7a1270 */
[-C--:B------:R-:W-:Y:S02]  /*6ee0*/  LEA.HI.X.SX32 R7, R3, R24.reuse, 0x1, P3 ;  /* 0x0000001803077211 */ /* 0x080fe400018f0eff */
[----:B------:R-:W-:Y:S02]  /*6ef0*/  ISETP.LT.AND P3, PT, R95, UR7, !P0 ;  /* 0x000000075f007c0c */ /* 0x000fe4000c761270 */
[----:B------:R-:W-:Y:S02]  /*6f00*/  LEA.HI.X.SX32 R5, R21, R24, 0x1, P6 ;  /* 0x0000001815057211 */ /* 0x000fe400030f0eff */
[C---:B------:R-:W-:Y:S02]  /*6f10*/  IADD3 R2, P6, R23.reuse, R2, RZ ;  /* 0x0000000217027210 */ /* 0x040fe40007fde0ff */
[----:B------:R-:W-:Y:S02]  /*6f20*/  ISETP.LT.AND P0, PT, R0, UR7, !P0 ;  /* 0x0000000700007c0c */ /* 0x000fe4000c701270 */
[----:B------:R-:W-:-:S02]  /*6f30*/  LEA.HI.X.SX32 R3, R23, R24, 0x1, P6 ;  /* 0x0000001817037211 */ /* 0x000fc400030f0eff */
[----:B------:R-:W-:Y:S02]  /*6f40*/  PRMT R25, R10, 0x7772, RZ ;  /* 0x000077720a197816 */ /* 0x000fe400000000ff */
[----:B------:R-:W-:Y:S02]  /*6f50*/  PRMT R23, R11, 0x7772, RZ ;  /* 0x000077720b177816 */ /* 0x000fe400000000ff */
[----:B------:R-:W-:Y:S01]  /*6f60*/  PRMT R21, R8, 0x7773, RZ ;  /* 0x0000777308157816 */ /* 0x000fe200000000ff */
[----:B------:R0:W-:Y:S01]  /*6f70*/  @P5 STG.E.U8 desc[UR10][R12.64], R25 ;  /* 0x000000190c005986 */ /* 0x0001e2000c10110a */
[----:B------:R-:W-:Y:S02]  /*6f80*/  PRMT R19, R9, 0x7773, RZ ;  /* 0x0000777309137816 */ /* 0x000fe400000000ff */
[----:B------:R-:W-:Y:S01]  /*6f90*/  PRMT R9, R10, 0x7773, RZ ;  /* 0x000077730a097816 */ /* 0x000fe200000000ff */
[----:B------:R0:W-:Y:S01]  /*6fa0*/  @P4 STG.E.U8 desc[UR10][R14.64], R23 ;  /* 0x000000170e004986 */ /* 0x0001e2000c10110a */
[----:B------:R-:W-:-:S03]  /*6fb0*/  PRMT R11, R11, 0x7773, RZ ;  /* 0x000077730b0b7816 */ /* 0x000fc600000000ff */
[----:B------:R0:W-:Y:S04]  /*6fc0*/  @P3 STG.E.U8 desc[UR10][R16.64], R21 ;  /* 0x0000001510003986 */ /* 0x0001e8000c10110a */
[----:B------:R0:W-:Y:S04]  /*6fd0*/  @P2 STG.E.U8 desc[UR10][R4.64], R19 ;  /* 0x0000001304002986 */ /* 0x0001e8000c10110a */
[----:B------:R0:W-:Y:S01]  /*6fe0*/  @P1 STG.E.U8 desc[UR10][R6.64], R9 ;  /* 0x0000000906001986 */ /* 0x0001e2000c10110a */
[----:B------:R-:W-:Y:S05]  /*6ff0*/  @!P0 EXIT ;  /* 0x000000000000894d */ /* 0x000fea0003800000 */
[----:B------:R-:W-:Y:S01]  /*7000*/  STG.E.U8 desc[UR10][R2.64], R11 ;  /* 0x0000000b02007986 */ /* 0x000fe2000c10110a */
[----:B------:R-:W-:Y:S05]  /*7010*/  EXIT ;  /* 0x000000000000794d */ /* 0x000fea0003800000 */
.L_x_2:
[----:B------:R-:W-:-:S00]  /*7020*/  BRA `(.L_x_2) ;  /* 0xfffffffc00fc7947 */ /* 0x000fc0000383ffff */
[----:B------:R-:W-:-:S00]  /*7030*/  NOP ;  /* 0x0000000000007918 */ /* 0x000fc00000000000 */
        /* <DEDUP_REMOVED lines=12> */
.L_x_3:


//--------------------- .nv.shared.matmul_kernel  --------------------------
	.section	.nv.shared.matmul_kernel,"aw",@nobits
	.sectionflags	@""
	.align	16
	.zero		1024


//--------------------- .nv.shared.reserved.0     --------------------------
	.section	.nv.shared.reserved.0,"aw",@nobits
	.weak		__nv_reservedSMEM_offset_0_alias
	.size		__nv_reservedSMEM_offset_0_alias, 0, 0
	.other		__nv_reservedSMEM_offset_0_alias,@"STO_CUDA_RESERVED_SHARED STV_DEFAULT"
__nv_reservedSMEM_offset_0_alias:
	.zero		0


//--------------------- .nv.constant0.matmul_kernel --------------------------
	.section	.nv.constant0.matmul_kernel,"a",@progbits
	.sectionflags	@""
	.align	4
.nv.constant0.matmul_kernel:
	.zero		608


//--------------------- SYMBOLS --------------------------

	.type		.nv.reservedSmem.offset0,@object
	.size		.nv.reservedSmem.offset0,0x4
